//
// Generated by NVIDIA NVVM Compiler
//
// Compiler Build ID: CL-36424714
// Cuda compilation tools, release 13.0, V13.0.88
// Based on NVVM 20.0.0
//

.version 9.0
.target sm_100
.address_size 64


.func _Z9mergeSortPiiiS_(
	.param .b64 _Z9mergeSortPiiiS__param_0,
	.param .b32 _Z9mergeSortPiiiS__param_1,
	.param .b32 _Z9mergeSortPiiiS__param_2,
	.param .b64 _Z9mergeSortPiiiS__param_3
)
{
	.reg .pred 	%p<29>;
	.reg .b32 	%r<148>;
	.reg .b64 	%rd<100>;

	ld.param.u64 	%rd33, [_Z9mergeSortPiiiS__param_0];
	ld.param.u32 	%r137, [_Z9mergeSortPiiiS__param_1];
	ld.param.u32 	%r78, [_Z9mergeSortPiiiS__param_2];
	ld.param.u64 	%rd34, [_Z9mergeSortPiiiS__param_3];
	cvta.to.global.u64 	%rd1, %rd33;
	setp.le.s32 	%p1, %r78, %r137;
	@%p1 bra 	$L__BB0_33;
	cvta.to.global.u64 	%rd2, %rd34;
	sub.s32 	%r1, %r78, %r137;
	shr.u32 	%r79, %r1, 31;
	add.s32 	%r80, %r1, %r79;
	shr.s32 	%r2, %r80, 1;
	add.s32 	%r3, %r2, %r137;
	{ // callseq 0, 0
	.param .b64 param0;
	st.param.b64 	[param0], %rd33;
	.param .b32 param1;
	st.param.b32 	[param1], %r137;
	.param .b32 param2;
	st.param.b32 	[param2], %r3;
	.param .b64 param3;
	st.param.b64 	[param3], %rd34;
	call.uni 
	_Z9mergeSortPiiiS_, 
	(
	param0, 
	param1, 
	param2, 
	param3
	);
	} // callseq 0
	add.s32 	%r4, %r3, 1;
	{ // callseq 1, 0
	.param .b64 param0;
	st.param.b64 	[param0], %rd33;
	.param .b32 param1;
	st.param.b32 	[param1], %r4;
	.param .b32 param2;
	st.param.b32 	[param2], %r78;
	.param .b64 param3;
	st.param.b64 	[param3], %rd34;
	call.uni 
	_Z9mergeSortPiiiS_, 
	(
	param0, 
	param1, 
	param2, 
	param3
	);
	} // callseq 1
	sub.s32 	%r5, %r78, %r3;
	mul.wide.s32 	%rd3, %r2, 4;
	setp.lt.s32 	%p2, %r1, -1;
	@%p2 bra 	$L__BB0_8;
	add.s32 	%r6, %r2, 1;
	and.b32  	%r7, %r6, 3;
	setp.lt.u32 	%p3, %r2, 3;
	mov.b32 	%r115, 0;
	@%p3 bra 	$L__BB0_5;
	and.b32  	%r115, %r6, -4;
	neg.s32 	%r119, %r115;
	add.s64 	%rd4, %rd1, 8;
	mul.wide.s32 	%rd35, %r137, 4;
	add.s64 	%rd36, %rd35, %rd2;
	add.s64 	%rd94, %rd36, 8;
	mov.u32 	%r118, %r137;
$L__BB0_4:
	mul.wide.s32 	%rd37, %r118, 4;
	add.s64 	%rd38, %rd4, %rd37;
	ld.global.u32 	%r82, [%rd38+-8];
	st.global.u32 	[%rd94+-8], %r82;
	ld.global.u32 	%r83, [%rd38+-4];
	st.global.u32 	[%rd94+-4], %r83;
	ld.global.u32 	%r84, [%rd38];
	st.global.u32 	[%rd94], %r84;
	ld.global.u32 	%r85, [%rd38+4];
	st.global.u32 	[%rd94+4], %r85;
	add.s32 	%r119, %r119, 4;
	add.s32 	%r118, %r118, 4;
	add.s64 	%rd94, %rd94, 16;
	setp.eq.s32 	%p4, %r119, 0;
	@%p4 bra 	$L__BB0_5;
	bra.uni 	$L__BB0_4;
$L__BB0_5:
	setp.eq.s32 	%p5, %r7, 0;
	@%p5 bra 	$L__BB0_8;
	mul.wide.s32 	%rd39, %r137, 4;
	mul.wide.u32 	%rd40, %r115, 4;
	add.s64 	%rd41, %rd39, %rd40;
	add.s64 	%rd93, %rd2, %rd41;
	add.s32 	%r117, %r115, %r137;
	neg.s32 	%r116, %r7;
$L__BB0_7:
	.pragma "nounroll";
	mul.wide.s32 	%rd42, %r117, 4;
	add.s64 	%rd43, %rd1, %rd42;
	ld.global.u32 	%r86, [%rd43];
	st.global.u32 	[%rd93], %r86;
	add.s64 	%rd93, %rd93, 4;
	add.s32 	%r117, %r117, 1;
	add.s32 	%r116, %r116, 1;
	setp.ne.s32 	%p6, %r116, 0;
	@%p6 bra 	$L__BB0_7;
$L__BB0_8:
	setp.lt.s32 	%p7, %r5, 1;
	@%p7 bra 	$L__BB0_15;
	and.b32  	%r17, %r5, 3;
	sub.s32 	%r88, %r3, %r78;
	setp.gt.u32 	%p8, %r88, -4;
	mov.b32 	%r120, 0;
	@%p8 bra 	$L__BB0_12;
	and.b32  	%r120, %r5, 2147483644;
	neg.s32 	%r122, %r120;
	mul.wide.s32 	%rd44, %r4, 4;
	add.s64 	%rd45, %rd44, %rd1;
	add.s64 	%rd99, %rd45, 12;
	mul.wide.s32 	%rd46, %r3, 4;
	add.s64 	%rd47, %rd46, %rd1;
	add.s64 	%rd98, %rd47, 4;
	mul.wide.s32 	%rd48, %r137, 4;
	add.s64 	%rd49, %rd3, %rd48;
	add.s64 	%rd50, %rd49, %rd2;
	add.s64 	%rd97, %rd50, 8;
$L__BB0_11:
	ld.global.u32 	%r89, [%rd98];
	st.global.u32 	[%rd97+-4], %r89;
	ld.global.u32 	%r90, [%rd99+-8];
	st.global.u32 	[%rd97], %r90;
	ld.global.u32 	%r91, [%rd99+-4];
	st.global.u32 	[%rd97+4], %r91;
	ld.global.u32 	%r92, [%rd99];
	st.global.u32 	[%rd97+8], %r92;
	add.s32 	%r122, %r122, 4;
	add.s64 	%rd99, %rd99, 16;
	add.s64 	%rd98, %rd98, 16;
	add.s64 	%rd97, %rd97, 16;
	setp.eq.s32 	%p9, %r122, 0;
	@%p9 bra 	$L__BB0_12;
	bra.uni 	$L__BB0_11;
$L__BB0_12:
	setp.eq.s32 	%p10, %r17, 0;
	@%p10 bra 	$L__BB0_15;
	cvt.s64.s32 	%rd51, %r3;
	cvt.u64.u32 	%rd52, %r120;
	add.s64 	%rd53, %rd51, %rd52;
	shl.b64 	%rd54, %rd53, 2;
	add.s64 	%rd55, %rd54, %rd1;
	add.s64 	%rd96, %rd55, 4;
	mul.wide.s32 	%rd56, %r137, 4;
	add.s64 	%rd57, %rd3, %rd56;
	mul.wide.u32 	%rd58, %r120, 4;
	add.s64 	%rd59, %rd57, %rd58;
	add.s64 	%rd60, %rd59, %rd2;
	add.s64 	%rd95, %rd60, 4;
	neg.s32 	%r121, %r17;
$L__BB0_14:
	.pragma "nounroll";
	ld.global.u32 	%r93, [%rd96];
	st.global.u32 	[%rd95], %r93;
	add.s64 	%rd96, %rd96, 4;
	add.s64 	%rd95, %rd95, 4;
	add.s32 	%r121, %r121, 1;
	setp.ne.s32 	%p11, %r121, 0;
	@%p11 bra 	$L__BB0_14;
$L__BB0_15:
	mul.wide.s32 	%rd61, %r137, 4;
	add.s64 	%rd20, %rd2, %rd61;
	setp.lt.s32 	%p12, %r5, 1;
	setp.lt.s32 	%p13, %r1, -1;
	mov.b32 	%r123, 0;
	or.pred  	%p14, %p13, %p12;
	mov.u32 	%r124, %r123;
	@%p14 bra 	$L__BB0_19;
	add.s64 	%rd21, %rd20, %rd3;
	mov.b32 	%r124, 0;
	mov.u32 	%r123, %r124;
$L__BB0_17:
	mul.wide.s32 	%rd62, %r123, 4;
	add.s64 	%rd63, %rd20, %rd62;
	ld.global.u32 	%r49, [%rd63];
	mul.wide.s32 	%rd64, %r124, 4;
	add.s64 	%rd65, %rd21, %rd64;
	ld.global.u32 	%r50, [%rd65+4];
	setp.gt.s32 	%p15, %r49, %r50;
	@%p15 bra 	$L__BB0_34;
	mul.wide.s32 	%rd66, %r137, 4;
	add.s64 	%rd67, %rd1, %rd66;
	st.global.u32 	[%rd67], %r49;
	add.s32 	%r123, %r123, 1;
	bra.uni 	$L__BB0_35;
$L__BB0_19:
	setp.lt.s32 	%p19, %r2, %r123;
	@%p19 bra 	$L__BB0_26;
	sub.s32 	%r97, %r2, %r123;
	add.s32 	%r98, %r97, 1;
	and.b32  	%r33, %r98, 3;
	setp.eq.s32 	%p20, %r33, 0;
	@%p20 bra 	$L__BB0_23;
	neg.s32 	%r126, %r33;
$L__BB0_22:
	.pragma "nounroll";
	mul.wide.s32 	%rd71, %r137, 4;
	add.s64 	%rd72, %rd1, %rd71;
	mul.wide.s32 	%rd73, %r123, 4;
	add.s64 	%rd74, %rd20, %rd73;
	ld.global.u32 	%r99, [%rd74];
	st.global.u32 	[%rd72], %r99;
	add.s32 	%r123, %r123, 1;
	add.s32 	%r137, %r137, 1;
	add.s32 	%r126, %r126, 1;
	setp.ne.s32 	%p21, %r126, 0;
	@%p21 bra 	$L__BB0_22;
$L__BB0_23:
	setp.lt.u32 	%p22, %r97, 3;
	@%p22 bra 	$L__BB0_26;
	add.s64 	%rd29, %rd1, 8;
	sub.s32 	%r144, %r123, %r2;
	add.s32 	%r143, %r123, -1;
$L__BB0_25:
	mul.wide.s32 	%rd75, %r137, 4;
	add.s64 	%rd76, %rd29, %rd75;
	add.s32 	%r101, %r143, 1;
	mul.wide.s32 	%rd77, %r101, 4;
	add.s64 	%rd78, %rd20, %rd77;
	ld.global.u32 	%r102, [%rd78];
	st.global.u32 	[%rd76+-8], %r102;
	ld.global.u32 	%r103, [%rd78+4];
	st.global.u32 	[%rd76+-4], %r103;
	ld.global.u32 	%r104, [%rd78+8];
	st.global.u32 	[%rd76], %r104;
	ld.global.u32 	%r105, [%rd78+12];
	st.global.u32 	[%rd76+4], %r105;
	add.s32 	%r137, %r137, 4;
	add.s32 	%r144, %r144, 4;
	add.s32 	%r143, %r143, 4;
	setp.eq.s32 	%p23, %r144, 1;
	@%p23 bra 	$L__BB0_26;
	bra.uni 	$L__BB0_25;
$L__BB0_26:
	setp.ge.s32 	%p24, %r124, %r5;
	@%p24 bra 	$L__BB0_33;
	add.s32 	%r106, %r124, %r3;
	sub.s32 	%r107, %r78, %r106;
	and.b32  	%r57, %r107, 3;
	setp.eq.s32 	%p25, %r57, 0;
	mov.u32 	%r142, %r124;
	@%p25 bra 	$L__BB0_30;
	add.s64 	%rd80, %rd3, %rd61;
	add.s64 	%rd81, %rd80, %rd2;
	add.s64 	%rd30, %rd81, 4;
	neg.s32 	%r138, %r57;
	mov.u32 	%r142, %r124;
$L__BB0_29:
	.pragma "nounroll";
	mul.wide.s32 	%rd82, %r137, 4;
	add.s64 	%rd83, %rd1, %rd82;
	mul.wide.s32 	%rd84, %r142, 4;
	add.s64 	%rd85, %rd30, %rd84;
	ld.global.u32 	%r108, [%rd85];
	st.global.u32 	[%rd83], %r108;
	add.s32 	%r142, %r142, 1;
	add.s32 	%r137, %r137, 1;
	add.s32 	%r138, %r138, 1;
	setp.ne.s32 	%p26, %r138, 0;
	@%p26 bra 	$L__BB0_29;
$L__BB0_30:
	sub.s32 	%r109, %r124, %r78;
	add.s32 	%r110, %r109, %r3;
	setp.gt.u32 	%p27, %r110, -4;
	@%p27 bra 	$L__BB0_33;
	add.s64 	%rd87, %rd3, %rd61;
	add.s64 	%rd88, %rd87, %rd2;
	add.s64 	%rd31, %rd88, 16;
	add.s64 	%rd32, %rd1, 8;
$L__BB0_32:
	mul.wide.s32 	%rd89, %r142, 4;
	add.s64 	%rd90, %rd31, %rd89;
	mul.wide.s32 	%rd91, %r137, 4;
	add.s64 	%rd92, %rd32, %rd91;
	ld.global.u32 	%r111, [%rd90+-12];
	st.global.u32 	[%rd92+-8], %r111;
	ld.global.u32 	%r112, [%rd90+-8];
	st.global.u32 	[%rd92+-4], %r112;
	ld.global.u32 	%r113, [%rd90+-4];
	st.global.u32 	[%rd92], %r113;
	ld.global.u32 	%r114, [%rd90];
	st.global.u32 	[%rd92+4], %r114;
	add.s32 	%r142, %r142, 4;
	add.s32 	%r137, %r137, 4;
	setp.lt.s32 	%p28, %r142, %r5;
	@%p28 bra 	$L__BB0_32;
$L__BB0_33:
	ret;
$L__BB0_34:
	mul.wide.s32 	%rd68, %r137, 4;
	add.s64 	%rd69, %rd1, %rd68;
	st.global.u32 	[%rd69], %r50;
	add.s32 	%r124, %r124, 1;
$L__BB0_35:
	add.s32 	%r137, %r137, 1;
	setp.le.s32 	%p16, %r123, %r2;
	setp.lt.s32 	%p17, %r124, %r5;
	and.pred  	%p18, %p16, %p17;
	@%p18 bra 	$L__BB0_17;
	bra.uni 	$L__BB0_19;

}
	// .globl	_Z15mergeSortGlobalPiS_i
.visible .entry _Z15mergeSortGlobalPiS_i(
	.param .u64 .ptr .align 1 _Z15mergeSortGlobalPiS_i_param_0,
	.param .u64 .ptr .align 1 _Z15mergeSortGlobalPiS_i_param_1,
	.param .u32 _Z15mergeSortGlobalPiS_i_param_2
)
{
	.reg .pred 	%p<33>;
	.reg .b32 	%r<189>;
	.reg .b64 	%rd<122>;

	ld.param.u64 	%rd33, [_Z15mergeSortGlobalPiS_i_param_0];
	ld.param.u64 	%rd34, [_Z15mergeSortGlobalPiS_i_param_1];
	ld.param.u32 	%r86, [_Z15mergeSortGlobalPiS_i_param_2];
	cvta.to.global.u64 	%rd1, %rd33;
	mov.u32 	%r87, %ntid.x;
	mov.u32 	%r88, %ctaid.x;
	mov.u32 	%r89, %tid.x;
	mad.lo.s32 	%r90, %r87, %r88, %r89;
	mul.lo.s32 	%r178, %r86, %r90;
	add.s32 	%r2, %r86, -1;
	add.s32 	%r3, %r2, %r178;
	setp.ge.s32 	%p1, %r178, %r3;
	@%p1 bra 	$L__BB1_39;
	cvta.to.global.u64 	%rd2, %rd34;
	shr.u32 	%r91, %r2, 31;
	add.s32 	%r92, %r2, %r91;
	shr.s32 	%r4, %r92, 1;
	add.s32 	%r5, %r4, %r178;
	{ // callseq 2, 0
	.param .b64 param0;
	st.param.b64 	[param0], %rd33;
	.param .b32 param1;
	st.param.b32 	[param1], %r178;
	.param .b32 param2;
	st.param.b32 	[param2], %r5;
	.param .b64 param3;
	st.param.b64 	[param3], %rd34;
	call.uni 
	_Z9mergeSortPiiiS_, 
	(
	param0, 
	param1, 
	param2, 
	param3
	);
	} // callseq 2
	add.s32 	%r6, %r5, 1;
	{ // callseq 3, 0
	.param .b64 param0;
	st.param.b64 	[param0], %rd33;
	.param .b32 param1;
	st.param.b32 	[param1], %r6;
	.param .b32 param2;
	st.param.b32 	[param2], %r3;
	.param .b64 param3;
	st.param.b64 	[param3], %rd34;
	call.uni 
	_Z9mergeSortPiiiS_, 
	(
	param0, 
	param1, 
	param2, 
	param3
	);
	} // callseq 3
	sub.s32 	%r7, %r2, %r4;
	mul.wide.s32 	%rd3, %r4, 4;
	setp.gt.u32 	%p2, %r86, -2147483648;
	@%p2 bra 	$L__BB1_8;
	max.s32 	%r94, %r4, 0;
	add.s32 	%r8, %r94, 1;
	and.b32  	%r9, %r8, 3;
	setp.lt.s32 	%p3, %r2, 6;
	mov.b32 	%r154, 0;
	@%p3 bra 	$L__BB1_5;
	and.b32  	%r154, %r8, 2147483644;
	neg.s32 	%r158, %r154;
	add.s64 	%rd4, %rd1, 8;
	mul.wide.s32 	%rd35, %r178, 4;
	add.s64 	%rd36, %rd35, %rd2;
	add.s64 	%rd116, %rd36, 8;
	mov.u32 	%r157, %r178;
$L__BB1_4:
	mul.wide.s32 	%rd37, %r157, 4;
	add.s64 	%rd38, %rd4, %rd37;
	ld.global.u32 	%r95, [%rd38+-8];
	st.global.u32 	[%rd116+-8], %r95;
	ld.global.u32 	%r96, [%rd38+-4];
	st.global.u32 	[%rd116+-4], %r96;
	ld.global.u32 	%r97, [%rd38];
	st.global.u32 	[%rd116], %r97;
	ld.global.u32 	%r98, [%rd38+4];
	st.global.u32 	[%rd116+4], %r98;
	add.s32 	%r158, %r158, 4;
	add.s32 	%r157, %r157, 4;
	add.s64 	%rd116, %rd116, 16;
	setp.eq.s32 	%p4, %r158, 0;
	@%p4 bra 	$L__BB1_5;
	bra.uni 	$L__BB1_4;
$L__BB1_5:
	setp.eq.s32 	%p5, %r9, 0;
	@%p5 bra 	$L__BB1_8;
	mul.wide.s32 	%rd39, %r178, 4;
	mul.wide.u32 	%rd40, %r154, 4;
	add.s64 	%rd41, %rd39, %rd40;
	add.s64 	%rd115, %rd2, %rd41;
	add.s32 	%r156, %r154, %r178;
	neg.s32 	%r155, %r9;
$L__BB1_7:
	.pragma "nounroll";
	mul.wide.s32 	%rd42, %r156, 4;
	add.s64 	%rd43, %rd1, %rd42;
	ld.global.u32 	%r99, [%rd43];
	st.global.u32 	[%rd115], %r99;
	add.s64 	%rd115, %rd115, 4;
	add.s32 	%r156, %r156, 1;
	add.s32 	%r155, %r155, 1;
	setp.ne.s32 	%p6, %r155, 0;
	@%p6 bra 	$L__BB1_7;
$L__BB1_8:
	mul.wide.s32 	%rd44, %r178, 4;
	add.s64 	%rd9, %rd2, %rd44;
	add.s64 	%rd10, %rd9, %rd3;
	setp.lt.s32 	%p7, %r7, 1;
	@%p7 bra 	$L__BB1_21;
	sub.s32 	%r101, %r86, %r4;
	add.s32 	%r102, %r101, -2;
	and.b32  	%r19, %r7, 15;
	setp.lt.u32 	%p8, %r102, 15;
	mov.b32 	%r159, 0;
	@%p8 bra 	$L__BB1_12;
	and.b32  	%r159, %r7, 2147483632;
	neg.s32 	%r163, %r159;
	mul.wide.s32 	%rd45, %r5, 4;
	add.s64 	%rd46, %rd45, %rd1;
	add.s64 	%rd121, %rd46, 4;
	add.s64 	%rd48, %rd3, %rd44;
	add.s64 	%rd49, %rd48, %rd2;
	add.s64 	%rd120, %rd49, 32;
	mul.wide.s32 	%rd50, %r6, 4;
	add.s64 	%rd51, %rd50, %rd1;
	add.s64 	%rd119, %rd51, 32;
$L__BB1_11:
	.pragma "nounroll";
	ld.global.u32 	%r103, [%rd121];
	st.global.u32 	[%rd120+-28], %r103;
	ld.global.u32 	%r104, [%rd119+-28];
	st.global.u32 	[%rd120+-24], %r104;
	ld.global.u32 	%r105, [%rd119+-24];
	st.global.u32 	[%rd120+-20], %r105;
	ld.global.u32 	%r106, [%rd119+-20];
	st.global.u32 	[%rd120+-16], %r106;
	ld.global.u32 	%r107, [%rd119+-16];
	st.global.u32 	[%rd120+-12], %r107;
	ld.global.u32 	%r108, [%rd119+-12];
	st.global.u32 	[%rd120+-8], %r108;
	ld.global.u32 	%r109, [%rd119+-8];
	st.global.u32 	[%rd120+-4], %r109;
	ld.global.u32 	%r110, [%rd119+-4];
	st.global.u32 	[%rd120], %r110;
	ld.global.u32 	%r111, [%rd119];
	st.global.u32 	[%rd120+4], %r111;
	ld.global.u32 	%r112, [%rd119+4];
	st.global.u32 	[%rd120+8], %r112;
	ld.global.u32 	%r113, [%rd119+8];
	st.global.u32 	[%rd120+12], %r113;
	ld.global.u32 	%r114, [%rd119+12];
	st.global.u32 	[%rd120+16], %r114;
	ld.global.u32 	%r115, [%rd119+16];
	st.global.u32 	[%rd120+20], %r115;
	ld.global.u32 	%r116, [%rd119+20];
	st.global.u32 	[%rd120+24], %r116;
	ld.global.u32 	%r117, [%rd119+24];
	st.global.u32 	[%rd120+28], %r117;
	ld.global.u32 	%r118, [%rd119+28];
	st.global.u32 	[%rd120+32], %r118;
	add.s32 	%r163, %r163, 16;
	add.s64 	%rd121, %rd121, 64;
	add.s64 	%rd120, %rd120, 64;
	add.s64 	%rd119, %rd119, 64;
	setp.eq.s32 	%p9, %r163, 0;
	@%p9 bra 	$L__BB1_12;
	bra.uni 	$L__BB1_11;
$L__BB1_12:
	setp.eq.s32 	%p10, %r19, 0;
	@%p10 bra 	$L__BB1_21;
	and.b32  	%r27, %r7, 7;
	setp.lt.u32 	%p11, %r19, 8;
	@%p11 bra 	$L__BB1_15;
	cvt.s64.s32 	%rd52, %r5;
	cvt.u64.u32 	%rd53, %r159;
	add.s64 	%rd54, %rd53, %rd52;
	shl.b64 	%rd55, %rd54, 2;
	add.s64 	%rd56, %rd1, %rd55;
	ld.global.u32 	%r119, [%rd56+4];
	mul.wide.u32 	%rd57, %r159, 4;
	add.s64 	%rd58, %rd10, %rd57;
	st.global.u32 	[%rd58+4], %r119;
	cvt.s64.s32 	%rd59, %r6;
	add.s64 	%rd60, %rd53, %rd59;
	shl.b64 	%rd61, %rd60, 2;
	add.s64 	%rd62, %rd1, %rd61;
	ld.global.u32 	%r120, [%rd62+4];
	st.global.u32 	[%rd58+8], %r120;
	ld.global.u32 	%r121, [%rd62+8];
	st.global.u32 	[%rd58+12], %r121;
	ld.global.u32 	%r122, [%rd62+12];
	st.global.u32 	[%rd58+16], %r122;
	ld.global.u32 	%r123, [%rd62+16];
	st.global.u32 	[%rd58+20], %r123;
	ld.global.u32 	%r124, [%rd62+20];
	st.global.u32 	[%rd58+24], %r124;
	ld.global.u32 	%r125, [%rd62+24];
	st.global.u32 	[%rd58+28], %r125;
	ld.global.u32 	%r126, [%rd62+28];
	st.global.u32 	[%rd58+32], %r126;
	add.s32 	%r159, %r159, 8;
$L__BB1_15:
	setp.eq.s32 	%p12, %r27, 0;
	@%p12 bra 	$L__BB1_21;
	and.b32  	%r30, %r7, 3;
	setp.lt.u32 	%p13, %r27, 4;
	@%p13 bra 	$L__BB1_18;
	cvt.s64.s32 	%rd63, %r5;
	cvt.u64.u32 	%rd64, %r159;
	add.s64 	%rd65, %rd64, %rd63;
	shl.b64 	%rd66, %rd65, 2;
	add.s64 	%rd67, %rd1, %rd66;
	ld.global.u32 	%r127, [%rd67+4];
	mul.wide.u32 	%rd68, %r159, 4;
	add.s64 	%rd69, %rd10, %rd68;
	st.global.u32 	[%rd69+4], %r127;
	cvt.s64.s32 	%rd70, %r6;
	add.s64 	%rd71, %rd64, %rd70;
	shl.b64 	%rd72, %rd71, 2;
	add.s64 	%rd73, %rd1, %rd72;
	ld.global.u32 	%r128, [%rd73+4];
	st.global.u32 	[%rd69+8], %r128;
	ld.global.u32 	%r129, [%rd73+8];
	st.global.u32 	[%rd69+12], %r129;
	ld.global.u32 	%r130, [%rd73+12];
	st.global.u32 	[%rd69+16], %r130;
	add.s32 	%r159, %r159, 4;
$L__BB1_18:
	setp.eq.s32 	%p14, %r30, 0;
	@%p14 bra 	$L__BB1_21;
	cvt.s64.s32 	%rd74, %r5;
	cvt.u64.u32 	%rd75, %r159;
	add.s64 	%rd76, %rd74, %rd75;
	shl.b64 	%rd77, %rd76, 2;
	add.s64 	%rd78, %rd77, %rd1;
	add.s64 	%rd118, %rd78, 4;
	add.s64 	%rd80, %rd3, %rd44;
	mul.wide.u32 	%rd81, %r159, 4;
	add.s64 	%rd82, %rd80, %rd81;
	add.s64 	%rd83, %rd82, %rd2;
	add.s64 	%rd117, %rd83, 4;
	neg.s32 	%r162, %r30;
$L__BB1_20:
	.pragma "nounroll";
	ld.global.u32 	%r131, [%rd118];
	st.global.u32 	[%rd117], %r131;
	add.s64 	%rd118, %rd118, 4;
	add.s64 	%rd117, %rd117, 4;
	add.s32 	%r162, %r162, 1;
	setp.ne.s32 	%p15, %r162, 0;
	@%p15 bra 	$L__BB1_20;
$L__BB1_21:
	setp.lt.s32 	%p16, %r7, 1;
	setp.gt.u32 	%p17, %r86, -2147483648;
	mov.b32 	%r164, 0;
	or.pred  	%p18, %p17, %p16;
	mov.u32 	%r165, %r164;
	@%p18 bra 	$L__BB1_25;
	mov.b32 	%r165, 0;
	mov.u32 	%r164, %r165;
$L__BB1_23:
	mul.wide.s32 	%rd84, %r164, 4;
	add.s64 	%rd85, %rd9, %rd84;
	ld.global.u32 	%r57, [%rd85];
	mul.wide.s32 	%rd86, %r165, 4;
	add.s64 	%rd87, %rd10, %rd86;
	ld.global.u32 	%r58, [%rd87+4];
	setp.gt.s32 	%p19, %r57, %r58;
	@%p19 bra 	$L__BB1_40;
	mul.wide.s32 	%rd88, %r178, 4;
	add.s64 	%rd89, %rd1, %rd88;
	st.global.u32 	[%rd89], %r57;
	add.s32 	%r164, %r164, 1;
	bra.uni 	$L__BB1_41;
$L__BB1_25:
	setp.lt.s32 	%p23, %r4, %r164;
	@%p23 bra 	$L__BB1_32;
	sub.s32 	%r135, %r4, %r164;
	add.s32 	%r136, %r135, 1;
	and.b32  	%r41, %r136, 3;
	setp.eq.s32 	%p24, %r41, 0;
	@%p24 bra 	$L__BB1_29;
	neg.s32 	%r167, %r41;
$L__BB1_28:
	.pragma "nounroll";
	mul.wide.s32 	%rd93, %r178, 4;
	add.s64 	%rd94, %rd1, %rd93;
	mul.wide.s32 	%rd95, %r164, 4;
	add.s64 	%rd96, %rd9, %rd95;
	ld.global.u32 	%r137, [%rd96];
	st.global.u32 	[%rd94], %r137;
	add.s32 	%r164, %r164, 1;
	add.s32 	%r178, %r178, 1;
	add.s32 	%r167, %r167, 1;
	setp.ne.s32 	%p25, %r167, 0;
	@%p25 bra 	$L__BB1_28;
$L__BB1_29:
	setp.lt.u32 	%p26, %r135, 3;
	@%p26 bra 	$L__BB1_32;
	add.s64 	%rd29, %rd1, 8;
	sub.s32 	%r185, %r164, %r4;
	add.s32 	%r184, %r164, -1;
$L__BB1_31:
	mul.wide.s32 	%rd97, %r178, 4;
	add.s64 	%rd98, %rd29, %rd97;
	add.s32 	%r139, %r184, 1;
	mul.wide.s32 	%rd99, %r139, 4;
	add.s64 	%rd100, %rd9, %rd99;
	ld.global.u32 	%r140, [%rd100];
	st.global.u32 	[%rd98+-8], %r140;
	ld.global.u32 	%r141, [%rd100+4];
	st.global.u32 	[%rd98+-4], %r141;
	ld.global.u32 	%r142, [%rd100+8];
	st.global.u32 	[%rd98], %r142;
	ld.global.u32 	%r143, [%rd100+12];
	st.global.u32 	[%rd98+4], %r143;
	add.s32 	%r178, %r178, 4;
	add.s32 	%r185, %r185, 4;
	add.s32 	%r184, %r184, 4;
	setp.eq.s32 	%p27, %r185, 1;
	@%p27 bra 	$L__BB1_32;
	bra.uni 	$L__BB1_31;
$L__BB1_32:
	setp.ge.s32 	%p28, %r165, %r7;
	@%p28 bra 	$L__BB1_39;
	not.b32 	%r144, %r165;
	add.s32 	%r145, %r86, %r144;
	sub.s32 	%r146, %r145, %r4;
	add.s32 	%r147, %r165, %r4;
	sub.s32 	%r148, %r86, %r147;
	add.s32 	%r65, %r148, -2;
	and.b32  	%r66, %r146, 3;
	setp.eq.s32 	%p29, %r66, 0;
	@%p29 bra 	$L__BB1_36;
	add.s64 	%rd102, %rd3, %rd44;
	add.s64 	%rd103, %rd102, %rd2;
	add.s64 	%rd30, %rd103, 4;
	neg.s32 	%r179, %r66;
$L__BB1_35:
	.pragma "nounroll";
	mul.wide.s32 	%rd104, %r178, 4;
	add.s64 	%rd105, %rd1, %rd104;
	mul.wide.s32 	%rd106, %r165, 4;
	add.s64 	%rd107, %rd30, %rd106;
	ld.global.u32 	%r149, [%rd107];
	st.global.u32 	[%rd105], %r149;
	add.s32 	%r165, %r165, 1;
	add.s32 	%r178, %r178, 1;
	add.s32 	%r179, %r179, 1;
	setp.ne.s32 	%p30, %r179, 0;
	@%p30 bra 	$L__BB1_35;
$L__BB1_36:
	setp.lt.u32 	%p31, %r65, 3;
	@%p31 bra 	$L__BB1_39;
	add.s64 	%rd109, %rd3, %rd44;
	add.s64 	%rd110, %rd109, %rd2;
	add.s64 	%rd31, %rd110, 16;
	add.s64 	%rd32, %rd1, 8;
$L__BB1_38:
	mul.wide.s32 	%rd111, %r165, 4;
	add.s64 	%rd112, %rd31, %rd111;
	mul.wide.s32 	%rd113, %r178, 4;
	add.s64 	%rd114, %rd32, %rd113;
	ld.global.u32 	%r150, [%rd112+-12];
	st.global.u32 	[%rd114+-8], %r150;
	ld.global.u32 	%r151, [%rd112+-8];
	st.global.u32 	[%rd114+-4], %r151;
	ld.global.u32 	%r152, [%rd112+-4];
	st.global.u32 	[%rd114], %r152;
	ld.global.u32 	%r153, [%rd112];
	st.global.u32 	[%rd114+4], %r153;
	add.s32 	%r165, %r165, 4;
	add.s32 	%r178, %r178, 4;
	setp.lt.s32 	%p32, %r165, %r7;
	@%p32 bra 	$L__BB1_38;
$L__BB1_39:
	ret;
$L__BB1_40:
	mul.wide.s32 	%rd90, %r178, 4;
	add.s64 	%rd91, %rd1, %rd90;
	st.global.u32 	[%rd91], %r58;
	add.s32 	%r165, %r165, 1;
$L__BB1_41:
	add.s32 	%r178, %r178, 1;
	setp.le.s32 	%p20, %r164, %r4;
	setp.lt.s32 	%p21, %r165, %r7;
	and.pred  	%p22, %p20, %p21;
	@%p22 bra 	$L__BB1_23;
	bra.uni 	$L__BB1_25;

}


// ===== COMPILED SASS (sm_100) =====

	.target	sm_100

	.elftype	@"ET_EXEC"


//--------------------- .note.nv.tkinfo           --------------------------
	.section	.note.nv.tkinfo,"",@"SHT_NOTE"
	.sectionflags	@"SHF_NOTE_NV_TKINFO"
	.tkinfo
        /*0018*/ 	.word	0x00000002
        /*0030*/ 	.string	""
        /*0030*/ 	.string	"ptxas"
        /*0030*/ 	.string	"Cuda compilation tools, release 13.0, V13.0.88"
        /*0030*/ 	.string	"Build cuda_13.0.r13.0/compiler.36424714_0"
        /*0030*/ 	.string	"-arch sm_100 -m 64 "



//--------------------- .note.nv.cuinfo           --------------------------
	.section	.note.nv.cuinfo,"",@"SHT_NOTE"
	.sectionflags	@"SHF_NOTE_NV_CUINFO"
        /*0018*/ 	.short	0x0002
        /*001a*/ 	.short	0x0064
        /*001c*/ 	.short	0x0082
	.zero		2


//--------------------- .nv.info                  --------------------------
	.section	.nv.info,"",@"SHT_CUDA_INFO"
	.align	4


	//----- nvinfo : EIATTR_REGCOUNT
	.align		4
        /*0000*/ 	.byte	0x04, 0x2f
        /*0002*/ 	.short	(.L_1 - .L_0)
	.align		4
.L_0:
        /*0004*/ 	.word	index@(_Z15mergeSortGlobalPiS_i)
        /*0008*/ 	.word	0x0000002a


	//----- nvinfo : EIATTR_FRAME_SIZE
	.align		4
.L_1:
        /*000c*/ 	.byte	0x04, 0x11
        /*000e*/ 	.short	(.L_3 - .L_2)
	.align		4
.L_2:
        /*0010*/ 	.word	index@($_Z15mergeSortGlobalPiS_i$_Z9mergeSortPiiiS_)
        /*0014*/ 	.word	0x00000000


	//----- nvinfo : EIATTR_FRAME_SIZE
	.align		4
.L_3:
        /*0018*/ 	.byte	0x04, 0x11
        /*001a*/ 	.short	(.L_5 - .L_4)
	.align		4
.L_4:
        /*001c*/ 	.word	index@(_Z15mergeSortGlobalPiS_i)
        /*0020*/ 	.word	0x00000000


	//----- nvinfo : EIATTR_MIN_STACK_SIZE
	.align		4
.L_5:
        /*0024*/ 	.byte	0x04, 0x12
        /*0026*/ 	.short	(.L_7 - .L_6)
	.align		4
.L_6:
        /*0028*/ 	.word	index@(_Z15mergeSortGlobalPiS_i)
        /*002c*/ 	.word	0x00000000
.L_7:


//--------------------- .nv.compat                --------------------------
	.section	.nv.compat,"",@"SHT_CUDA_COMPAT_INFO"
	.align	4
        /*0000*/ 	.byte	0x02, 0x09, 0x00, 0x00, 0x02, 0x02, 0x01, 0x00, 0x02, 0x05, 0x05, 0x00, 0x03, 0x07, 0x01, 0x01
        /*0010*/ 	.byte	0x02, 0x03, 0x00, 0x00, 0x02, 0x06, 0x01, 0x00, 0x04, 0x0b, 0x08, 0x00, 0x09, 0x00, 0x00, 0x00
        /*0020*/ 	.byte	0x00, 0x00, 0x00, 0x00


//--------------------- .nv.info._Z15mergeSortGlobalPiS_i --------------------------
	.section	.nv.info._Z15mergeSortGlobalPiS_i,"",@"SHT_CUDA_INFO"
	.sectionflags	@""
	.align	4


	//----- nvinfo : EIATTR_CUDA_API_VERSION
	.align		4
        /*0000*/ 	.byte	0x04, 0x37
        /*0002*/ 	.short	(.L_9 - .L_8)
.L_8:
        /*0004*/ 	.word	0x00000082


	//----- nvinfo : EIATTR_KPARAM_INFO
	.align		4
.L_9:
        /*0008*/ 	.byte	0x04, 0x17
        /*000a*/ 	.short	(.L_11 - .L_10)
.L_10:
        /*000c*/ 	.word	0x00000000
        /*0010*/ 	.short	0x0002
        /*0012*/ 	.short	0x0010
        /*0014*/ 	.byte	0x00, 0xf0, 0x11, 0x00


	//----- nvinfo : EIATTR_KPARAM_INFO
	.align		4
.L_11:
        /*0018*/ 	.byte	0x04, 0x17
        /*001a*/ 	.short	(.L_13 - .L_12)
.L_12:
        /*001c*/ 	.word	0x00000000
        /*0020*/ 	.short	0x0001
        /*0022*/ 	.short	0x0008
        /*0024*/ 	.byte	0x00, 0xf5, 0x21, 0x00


	//----- nvinfo : EIATTR_KPARAM_INFO
	.align		4
.L_13:
        /*0028*/ 	.byte	0x04, 0x17
        /*002a*/ 	.short	(.L_15 - .L_14)
.L_14:
        /*002c*/ 	.word	0x00000000
        /*0030*/ 	.short	0x0000
        /*0032*/ 	.short	0x0000
        /*0034*/ 	.byte	0x00, 0xf5, 0x21, 0x00


	//----- nvinfo : EIATTR_SPARSE_MMA_MASK
	.align		4
.L_15:
        /*0038*/ 	.byte	0x03, 0x50
        /*003a*/ 	.short	0x0000


	//----- nvinfo : EIATTR_MAXREG_COUNT
	.align		4
        /*003c*/ 	.byte	0x03, 0x1b
        /*003e*/ 	.short	0x00ff


	//----- nvinfo : EIATTR_MERCURY_ISA_VERSION
	.align		4
        /*0040*/ 	.byte	0x03, 0x5f
        /*0042*/ 	.short	0x0101


	//----- nvinfo : EIATTR_VRC_CTA_INIT_COUNT
	.align		4
        /*0044*/ 	.byte	0x02, 0x4a
	.zero		1
	.zero		1


	//----- nvinfo : EIATTR_EXIT_INSTR_OFFSETS
	.align		4
        /*0048*/ 	.byte	0x04, 0x1c
        /*004a*/ 	.short	(.L_17 - .L_16)


	//   ....[0]....
.L_16:
        /*004c*/ 	.word	0x000000a0


	//   ....[1]....
        /*0050*/ 	.word	0x00001940


	//   ....[2]....
        /*0054*/ 	.word	0x00001af0


	//   ....[3]....
        /*0058*/ 	.word	0x00001c70


	//----- nvinfo : EIATTR_CRS_STACK_SIZE
	.align		4
.L_17:
        /*005c*/ 	.byte	0x04, 0x1e
        /*005e*/ 	.short	(.L_19 - .L_18)
.L_18:
        /*0060*/ 	.word	0x00000000


	//----- nvinfo : EIATTR_CBANK_PARAM_SIZE
	.align		4
.L_19:
        /*0064*/ 	.byte	0x03, 0x19
        /*0066*/ 	.short	0x0014


	//----- nvinfo : EIATTR_PARAM_CBANK
	.align		4
        /*0068*/ 	.byte	0x04, 0x0a
        /*006a*/ 	.short	(.L_21 - .L_20)
	.align		4
.L_20:
        /*006c*/ 	.word	index@(.nv.constant0._Z15mergeSortGlobalPiS_i)
        /*0070*/ 	.short	0x0380
        /*0072*/ 	.short	0x0014


	//----- nvinfo : EIATTR_SW_WAR
	.align		4
.L_21:
        /*0074*/ 	.byte	0x04, 0x36
        /*0076*/ 	.short	(.L_23 - .L_22)
.L_22:
        /*0078*/ 	.word	0x00000008
.L_23:


//--------------------- .nv.callgraph             --------------------------
	.section	.nv.callgraph,"",@"SHT_CUDA_CALLGRAPH"
	.align	4
	.sectionentsize	8
	.align		4
        /*0000*/ 	.word	0x00000000
	.align		4
        /*0004*/ 	.word	0xffffffff
	.align		4
        /*0008*/ 	.word	0x00000000
	.align		4
        /*000c*/ 	.word	0xfffffffe
	.align		4
        /*0010*/ 	.word	0x00000000
	.align		4
        /*0014*/ 	.word	0xfffffffd
	.align		4
        /*0018*/ 	.word	0x00000000
	.align		4
        /*001c*/ 	.word	0xfffffffc


//--------------------- .text._Z15mergeSortGlobalPiS_i --------------------------
	.section	.text._Z15mergeSortGlobalPiS_i,"ax",@progbits
	.align	128
        .global         _Z15mergeSortGlobalPiS_i
        .type           _Z15mergeSortGlobalPiS_i,@function
        .size           _Z15mergeSortGlobalPiS_i,(.L_x_65 - _Z15mergeSortGlobalPiS_i)
        .other          _Z15mergeSortGlobalPiS_i,@"STO_CUDA_ENTRY STV_DEFAULT"
_Z15mergeSortGlobalPiS_i:
.text._Z15mergeSortGlobalPiS_i:
[----:B------:R-:W0:Y:S01]  /*0000*/  LDC R1, c[0x0][0x37c] ;  /* 0x0000df00ff017b82 */ /* 0x000e220000000800 */
[----:B------:R-:W1:Y:S07]  /*0010*/  S2R R0, SR_CTAID.X ;  /* 0x0000000000007919 */ /* 0x000e6e0000002500 */
[----:B------:R-:W2:Y:S01]  /*0020*/  LDC R5, c[0x0][0x390] ;  /* 0x0000e400ff057b82 */ /* 0x000ea20000000800 */
[----:B------:R-:W1:Y:S01]  /*0030*/  LDCU UR4, c[0x0][0x360] ;  /* 0x00006c00ff0477ac */ /* 0x000e620008000800 */
[----:B------:R-:W1:Y:S01]  /*0040*/  S2R R3, SR_TID.X ;  /* 0x0000000000037919 */ /* 0x000e620000002100 */
[----:B--2---:R-:W-:-:S02]  /*0050*/  VIADD R22, R5, 0xffffffff ;  /* 0xffffffff05167836 */ /* 0x004fc40000000000 */
[----:B-1----:R-:W-:-:S04]  /*0060*/  IMAD R0, R0, UR4, R3 ;  /* 0x0000000400007c24 */ /* 0x002fc8000f8e0203 */
[----:B------:R-:W-:-:S04]  /*0070*/  IMAD R18, R0, R5, RZ ;  /* 0x0000000500127224 */ /* 0x000fc800078e02ff */
[----:B------:R-:W-:-:S05]  /*0080*/  IMAD.IADD R19, R18, 0x1, R22 ;  /* 0x0000000112137824 */ /* 0x000fca00078e0216 */
[----:B------:R-:W-:-:S13]  /*0090*/  ISETP.GE.AND P0, PT, R18, R19, PT ;  /* 0x000000131200720c */ /* 0x000fda0003f06270 */
[----:B0-----:R-:W-:Y:S05]  /*00a0*/  @P0 EXIT ;  /* 0x000000000000094d */ /* 0x001fea0003800000 */
[----:B------:R-:W0:Y:S01]  /*00b0*/  LDCU.64 UR4, c[0x0][0x380] ;  /* 0x00007000ff0477ac */ /* 0x000e220008000a00 */
[----:B------:R-:W-:Y:S01]  /*00c0*/  LEA.HI R17, R22, R22, RZ, 0x1 ;  /* 0x0000001616117211 */ /* 0x000fe200078f08ff */
[----:B------:R-:W-:Y:S01]  /*00d0*/  IMAD.MOV.U32 R6, RZ, RZ, R18 ;  /* 0x000000ffff067224 */ /* 0x000fe200078e0012 */
[----:B------:R-:W-:Y:S01]  /*00e0*/  MOV R20, 0x1a0 ;  /* 0x000001a000147802 */ /* 0x000fe20000000f00 */
[----:B------:R-:W1:Y:S01]  /*00f0*/  LDCU.64 UR6, c[0x0][0x388] ;  /* 0x00007100ff0677ac */ /* 0x000e620008000a00 */
[----:B------:R-:W-:Y:S01]  /*0100*/  SHF.R.S32.HI R17, RZ, 0x1, R17 ;  /* 0x00000001ff117819 */ /* 0x000fe20000011411 */
[----:B------:R-:W-:Y:S01]  /*0110*/  IMAD.MOV.U32 R21, RZ, RZ, 0x0 ;  /* 0x00000000ff157424 */ /* 0x000fe200078e00ff */
[----:B------:R-:W2:Y:S03]  /*0120*/  LDCU.64 UR36, c[0x0][0x358] ;  /* 0x00006b00ff2477ac */ /* 0x000ea60008000a00 */
[----:B------:R-:W-:-:S04]  /*0130*/  IMAD.IADD R16, R18, 0x1, R17 ;  /* 0x0000000112107824 */ /* 0x000fc800078e0211 */
[----:B------:R-:W-:Y:S02]  /*0140*/  IMAD.MOV.U32 R7, RZ, RZ, R16 ;  /* 0x000000ffff077224 */ /* 0x000fe400078e0010 */
[----:B0-----:R-:W-:Y:S02]  /*0150*/  IMAD.U32 R4, RZ, RZ, UR4 ;  /* 0x00000004ff047e24 */ /* 0x001fe4000f8e00ff */
[----:B------:R-:W-:Y:S02]  /*0160*/  IMAD.U32 R5, RZ, RZ, UR5 ;  /* 0x00000005ff057e24 */ /* 0x000fe4000f8e00ff */
[----:B-1----:R-:W-:Y:S01]  /*0170*/  IMAD.U32 R8, RZ, RZ, UR6 ;  /* 0x00000006ff087e24 */ /* 0x002fe2000f8e00ff */
[----:B------:R-:W-:-:S07]  /*0180*/  MOV R9, UR7 ;  /* 0x0000000700097c02 */ /* 0x000fce0008000f00 */
[----:B--2---:R-:W-:Y:S05]  /*0190*/  CALL.REL.NOINC `($_Z15mergeSortGlobalPiS_i$_Z9mergeSortPiiiS_) ;  /* 0x0000001800b87944 */ /* 0x004fea0003c00000 */
[----:B------:R-:W0:Y:S01]  /*01a0*/  LDCU.64 UR4, c[0x0][0x380] ;  /* 0x00007000ff0477ac */ /* 0x000e220008000a00 */
[----:B------:R-:W-:Y:S01]  /*01b0*/  VIADD R2, R16, 0x1 ;  /* 0x0000000110027836 */ /* 0x000fe20000000000 */
[----:B------:R-:W-:Y:S01]  /*01c0*/  MOV R20, 0x260 ;  /* 0x0000026000147802 */ /* 0x000fe20000000f00 */
[----:B------:R-:W-:Y:S01]  /*01d0*/  IMAD.MOV.U32 R7, RZ, RZ, R19 ;  /* 0x000000ffff077224 */ /* 0x000fe200078e0013 */
[----:B------:R-:W1:Y:S01]  /*01e0*/  LDCU.64 UR6, c[0x0][0x388] ;  /* 0x00007100ff0677ac */ /* 0x000e620008000a00 */
[----:B------:R-:W-:Y:S02]  /*01f0*/  IMAD.MOV.U32 R6, RZ, RZ, R2 ;  /* 0x000000ffff067224 */ /* 0x000fe400078e0002 */
[----:B------:R-:W-:Y:S02]  /*0200*/  IMAD.MOV.U32 R21, RZ, RZ, 0x0 ;  /* 0x00000000ff157424 */ /* 0x000fe400078e00ff */
[----:B0-----:R-:W-:Y:S02]  /*0210*/  IMAD.U32 R4, RZ, RZ, UR4 ;  /* 0x00000004ff047e24 */ /* 0x001fe4000f8e00ff */
[----:B------:R-:W-:Y:S01]  /*0220*/  IMAD.U32 R5, RZ, RZ, UR5 ;  /* 0x00000005ff057e24 */ /* 0x000fe2000f8e00ff */
[----:B-1----:R-:W-:Y:S01]  /*0230*/  MOV R8, UR6 ;  /* 0x0000000600087c02 */ /* 0x002fe20008000f00 */
[----:B------:R-:W-:-:S07]  /*0240*/  IMAD.U32 R9, RZ, RZ, UR7 ;  /* 0x00000007ff097e24 */ /* 0x000fce000f8e00ff */
[----:B------:R-:W-:Y:S05]  /*0250*/  CALL.REL.NOINC `($_Z15mergeSortGlobalPiS_i$_Z9mergeSortPiiiS_) ;  /* 0x0000001800887944 */ /* 0x000fea0003c00000 */
[----:B------:R-:W0:Y:S01]  /*0260*/  LDC R4, c[0x0][0x390] ;  /* 0x0000e400ff047b82 */ /* 0x000e220000000800 */
[----:B------:R-:W-:Y:S01]  /*0270*/  IMAD.IADD R0, R22, 0x1, -R17 ;  /* 0x0000000116007824 */ /* 0x000fe200078e0a11 */
[----:B0-----:R-:W-:-:S13]  /*0280*/  ISETP.GT.U32.AND P0, PT, R4, -0x80000000, PT ;  /* 0x800000000400780c */ /* 0x001fda0003f04070 */
[----:B------:R-:W-:Y:S05]  /*0290*/  @P0 BRA `(.L_x_0) ;  /* 0x0000000800340947 */ /* 0x000fea0003800000 */
[----:B------:R-:W-:Y:S02]  /*02a0*/  ISETP.GE.AND P0, PT, R22, 0x6, PT ;  /* 0x000000061600780c */ /* 0x000fe40003f06270 */
[----:B------:R-:W-:-:S05]  /*02b0*/  VIMNMX R3, PT, PT, RZ, R17, !PT ;  /* 0x00000011ff037248 */ /* 0x000fca0007fe0100 */
[----:B------:R-:W-:Y:S02]  /*02c0*/  VIADD R6, R3, 0x1 ;  /* 0x0000000103067836 */ /* 0x000fe40000000000 */
[----:B------:R-:W-:-:S03]  /*02d0*/  HFMA2 R3, -RZ, RZ, 0, 0 ;  /* 0x00000000ff037431 */ /* 0x000fc600000001ff */
[----:B------:R-:W-:Y:S01]  /*02e0*/  LOP3.LUT R5, R6, 0x3, RZ, 0xc0, !PT ;  /* 0x0000000306057812 */ /* 0x000fe200078ec0ff */
[----:B------:R-:W-:Y:S06]  /*02f0*/  @!P0 BRA `(.L_x_1) ;  /* 0x0000000400c88947 */ /* 0x000fec0003800000 */
[----:B------:R-:W0:Y:S01]  /*0300*/  LDC.64 R8, c[0x0][0x388] ;  /* 0x0000e200ff087b82 */ /* 0x000e220000000a00 */
[----:B------:R-:W1:Y:S01]  /*0310*/  LDCU.64 UR4, c[0x0][0x380] ;  /* 0x00007000ff0477ac */ /* 0x000e620008000a00 */
[----:B------:R-:W-:Y:S01]  /*0320*/  LOP3.LUT R3, R6, 0x7ffffffc, RZ, 0xc0, !PT ;  /* 0x7ffffffc06037812 */ /* 0x000fe200078ec0ff */
[----:B------:R-:W-:-:S04]  /*0330*/  IMAD.MOV.U32 R11, RZ, RZ, R18 ;  /* 0x000000ffff0b7224 */ /* 0x000fc800078e0012 */
[----:B------:R-:W-:-:S05]  /*0340*/  IMAD.MOV R10, RZ, RZ, -R3 ;  /* 0x000000ffff0a7224 */ /* 0x000fca00078e0a03 */
[----:B------:R-:W-:Y:S01]  /*0350*/  ISETP.GE.AND P0, PT, R10, RZ, PT ;  /* 0x000000ff0a00720c */ /* 0x000fe20003f06270 */
[----:B-1----:R-:W-:-:S04]  /*0360*/  UIADD3 UR4, UP0, UPT, UR4, 0x8, URZ ;  /* 0x0000000804047890 */ /* 0x002fc8000ff1e0ff */
[----:B------:R-:W-:Y:S01]  /*0370*/  UIADD3.X UR5, UPT, UPT, URZ, UR5, URZ, UP0, !UPT ;  /* 0x00000005ff057290 */ /* 0x000fe200087fe4ff */
[----:B0-----:R-:W-:-:S04]  /*0380*/  IMAD.WIDE R8, R18, 0x4, R8 ;  /* 0x0000000412087825 */ /* 0x001fc800078e0208 */
[----:B------:R-:W-:Y:S01]  /*0390*/  IMAD.U32 R6, RZ, RZ, UR4 ;  /* 0x00000004ff067e24 */ /* 0x000fe2000f8e00ff */
[----:B------:R-:W-:Y:S01]  /*03a0*/  IADD3 R8, P1, PT, R8, 0x8, RZ ;  /* 0x0000000808087810 */ /* 0x000fe20007f3e0ff */
[----:B------:R-:W-:-:S04]  /*03b0*/  IMAD.U32 R7, RZ, RZ, UR5 ;  /* 0x00000005ff077e24 */ /* 0x000fc8000f8e00ff */
[----:B------:R-:W-:Y:S01]  /*03c0*/  IMAD.X R9, RZ, RZ, R9, P1 ;  /* 0x000000ffff097224 */ /* 0x000fe200008e0609 */
[----:B------:R-:W-:Y:S07]  /*03d0*/  @P0 BRA `(.L_x_2) ;  /* 0x00000004004c0947 */ /* 0x000fee0003800000 */
[----:B------:R-:W-:Y:S01]  /*03e0*/  IMAD.MOV R12, RZ, RZ, -R10 ;  /* 0x000000ffff0c7224 */ /* 0x000fe200078e0a0a */
[----:B------:R-:W-:-:S04]  /*03f0*/  PLOP3.LUT P0, PT, PT, PT, PT, 0x80, 0x8 ;  /* 0x000000000008781c */ /* 0x000fc80003f0f070 */
[----:B------:R-:W-:-:S13]  /*0400*/  ISETP.GT.AND P1, PT, R12, 0xc, PT ;  /* 0x0000000c0c00780c */ /* 0x000fda0003f24270 */
[----:B------:R-:W-:Y:S05]  /*0410*/  @!P1 BRA `(.L_x_3) ;  /* 0x0000000000c09947 */ /* 0x000fea0003800000 */
[----:B------:R-:W-:-:S13]  /*0420*/  PLOP3.LUT P0, PT, PT, PT, PT, 0x8, 0x80 ;  /* 0x000000000080781c */ /* 0x000fda0003f0e170 */
.L_x_4:
[----:B------:R-:W-:-:S05]  /*0430*/  IMAD.WIDE R12, R11, 0x4, R6 ;  /* 0x000000040b0c7825 */ /* 0x000fca00078e0206 */
[----:B------:R-:W2:Y:S04]  /*0440*/  LDG.E R19, desc[UR36][R12.64+-0x8] ;  /* 0xfffff8240c137981 */ /* 0x000ea8000c1e1900 */
[----:B--2---:R0:W-:Y:S04]  /*0450*/  STG.E desc[UR36][R8.64+-0x8], R19 ;  /* 0xfffff81308007986 */ /* 0x0041e8000c101924 */
[----:B------:R-:W2:Y:S04]  /*0460*/  LDG.E R21, desc[UR36][R12.64+-0x4] ;  /* 0xfffffc240c157981 */ /* 0x000ea8000c1e1900 */
[----:B--2---:R1:W-:Y:S04]  /*0470*/  STG.E desc[UR36][R8.64+-0x4], R21 ;  /* 0xfffffc1508007986 */ /* 0x0043e8000c101924 */
[----:B------:R-:W2:Y:S01]  /*0480*/  LDG.E R23, desc[UR36][R12.64] ;  /* 0x000000240c177981 */ /* 0x000ea2000c1e1900 */
[----:B------:R-:W-:-:S03]  /*0490*/  IADD3 R15, PT, PT, R11, 0x4, RZ ;  /* 0x000000040b0f7810 */ /* 0x000fc60007ffe0ff */
[----:B--2---:R2:W-:Y:S04]  /*04a0*/  STG.E desc[UR36][R8.64], R23 ;  /* 0x0000001708007986 */ /* 0x0045e8000c101924 */
[----:B------:R-:W3:Y:S01]  /*04b0*/  LDG.E R25, desc[UR36][R12.64+0x4] ;  /* 0x000004240c197981 */ /* 0x000ee2000c1e1900 */
[----:B------:R-:W-:-:S03]  /*04c0*/  IMAD.WIDE R14, R15, 0x4, R6 ;  /* 0x000000040f0e7825 */ /* 0x000fc600078e0206 */
[----:B---3--:R3:W-:Y:S04]  /*04d0*/  STG.E desc[UR36][R8.64+0x4], R25 ;  /* 0x0000041908007986 */ /* 0x0087e8000c101924 */
[----:B------:R-:W4:Y:S04]  /*04e0*/  LDG.E R27, desc[UR36][R14.64+-0x8] ;  /* 0xfffff8240e1b7981 */ /* 0x000f28000c1e1900 */
[----:B----4-:R4:W-:Y:S04]  /*04f0*/  STG.E desc[UR36][R8.64+0x8], R27 ;  /* 0x0000081b08007986 */ /* 0x0109e8000c101924 */
[----:B0-----:R-:W5:Y:S04]  /*0500*/  LDG.E R19, desc[UR36][R14.64+-0x4] ;  /* 0xfffffc240e137981 */ /* 0x001f68000c1e1900 */
[----:B-----5:R0:W-:Y:S04]  /*0510*/  STG.E desc[UR36][R8.64+0xc], R19 ;  /* 0x00000c1308007986 */ /* 0x0201e8000c101924 */
[----:B-1----:R-:W5:Y:S01]  /*0520*/  LDG.E R21, desc[UR36][R14.64] ;  /* 0x000000240e157981 */ /* 0x002f62000c1e1900 */
[----:B------:R-:W-:-:S03]  /*0530*/  VIADD R13, R11, 0x8 ;  /* 0x000000080b0d7836 */ /* 0x000fc60000000000 */
[----:B-----5:R1:W-:Y:S04]  /*0540*/  STG.E desc[UR36][R8.64+0x10], R21 ;  /* 0x0000101508007986 */ /* 0x0203e8000c101924 */
[----:B--2---:R-:W2:Y:S01]  /*0550*/  LDG.E R23, desc[UR36][R14.64+0x4] ;  /* 0x000004240e177981 */ /* 0x004ea2000c1e1900 */
[----:B------:R-:W-:-:S03]  /*0560*/  IMAD.WIDE R12, R13, 0x4, R6 ;  /* 0x000000040d0c7825 */ /* 0x000fc600078e0206 */
[----:B--2---:R2:W-:Y:S04]  /*0570*/  STG.E desc[UR36][R8.64+0x14], R23 ;  /* 0x0000141708007986 */ /* 0x0045e8000c101924 */
[----:B---3--:R-:W3:Y:S04]  /*0580*/  LDG.E R25, desc[UR36][R12.64+-0x8] ;  /* 0xfffff8240c197981 */ /* 0x008ee8000c1e1900 */
[----:B---3--:R3:W-:Y:S04]  /*0590*/  STG.E desc[UR36][R8.64+0x18], R25 ;  /* 0x0000181908007986 */ /* 0x0087e8000c101924 */
[----:B----4-:R-:W4:Y:S04]  /*05a0*/  LDG.E R27, desc[UR36][R12.64+-0x4] ;  /* 0xfffffc240c1b7981 */ /* 0x010f28000c1e1900 */
[----:B----4-:R4:W-:Y:S04]  /*05b0*/  STG.E desc[UR36][R8.64+0x1c], R27 ;  /* 0x00001c1b08007986 */ /* 0x0109e8000c101924 */
[----:B0-----:R-:W5:Y:S01]  /*05c0*/  LDG.E R19, desc[UR36][R12.64] ;  /* 0x000000240c137981 */ /* 0x001f62000c1e1900 */
[----:B------:R-:W-:-:S03]  /*05d0*/  VIADD R15, R11, 0xc ;  /* 0x0000000c0b0f7836 */ /* 0x000fc60000000000 */
[----:B-----5:R0:W-:Y:S04]  /*05e0*/  STG.E desc[UR36][R8.64+0x20], R19 ;  /* 0x0000201308007986 */ /* 0x0201e8000c101924 */
[----:B-1----:R-:W5:Y:S01]  /*05f0*/  LDG.E R21, desc[UR36][R12.64+0x4] ;  /* 0x000004240c157981 */ /* 0x002f62000c1e1900 */
[----:B------:R-:W-:-:S03]  /*0600*/  IMAD.WIDE R14, R15, 0x4, R6 ;  /* 0x000000040f0e7825 */ /* 0x000fc600078e0206 */
[----:B-----5:R-:W-:Y:S04]  /*0610*/  STG.E desc[UR36][R8.64+0x24], R21 ;  /* 0x0000241508007986 */ /* 0x020fe8000c101924 */
[----:B--2---:R-:W2:Y:S04]  /*0620*/  LDG.E R23, desc[UR36][R14.64+-0x8] ;  /* 0xfffff8240e177981 */ /* 0x004ea8000c1e1900 */
[----:B--2---:R-:W-:Y:S04]  /*0630*/  STG.E desc[UR36][R8.64+0x28], R23 ;  /* 0x0000281708007986 */ /* 0x004fe8000c101924 */
[----:B---3--:R-:W2:Y:S04]  /*0640*/  LDG.E R25, desc[UR36][R14.64+-0x4] ;  /* 0xfffffc240e197981 */ /* 0x008ea8000c1e1900 */
[----:B--2---:R-:W-:Y:S04]  /*0650*/  STG.E desc[UR36][R8.64+0x2c], R25 ;  /* 0x00002c1908007986 */ /* 0x004fe8000c101924 */
[----:B----4-:R-:W2:Y:S01]  /*0660*/  LDG.E R27, desc[UR36][R14.64] ;  /* 0x000000240e1b7981 */ /* 0x010ea2000c1e1900 */
[----:B------:R-:W-:-:S05]  /*0670*/  VIADD R10, R10, 0x10 ;  /* 0x000000100a0a7836 */ /* 0x000fca0000000000 */
[----:B------:R-:W-:Y:S02]  /*0680*/  ISETP.GE.AND P1, PT, R10, -0xc, PT ;  /* 0xfffffff40a00780c */ /* 0x000fe40003f26270 */
[----:B------:R-:W-:Y:S01]  /*0690*/  IADD3 R12, P2, PT, R8, 0x40, RZ ;  /* 0x00000040080c7810 */ /* 0x000fe20007f5e0ff */
[----:B--2---:R-:W-:Y:S04]  /*06a0*/  STG.E desc[UR36][R8.64+0x30], R27 ;  /* 0x0000301b08007986 */ /* 0x004fe8000c101924 */
[----:B0-----:R-:W2:Y:S01]  /*06b0*/  LDG.E R19, desc[UR36][R14.64+0x4] ;  /* 0x000004240e137981 */ /* 0x001ea2000c1e1900 */
[----:B------:R-:W-:Y:S02]  /*06c0*/  IMAD.X R13, RZ, RZ, R9, P2 ;  /* 0x000000ffff0d7224 */ /* 0x000fe400010e0609 */
[----:B------:R-:W-:Y:S01]  /*06d0*/  VIADD R11, R11, 0x10 ;  /* 0x000000100b0b7836 */ /* 0x000fe20000000000 */
[----:B--2---:R0:W-:Y:S02]  /*06e0*/  STG.E desc[UR36][R8.64+0x34], R19 ;  /* 0x0000341308007986 */ /* 0x0041e4000c101924 */
[----:B0-----:R-:W-:Y:S01]  /*06f0*/  IMAD.MOV.U32 R8, RZ, RZ, R12 ;  /* 0x000000ffff087224 */ /* 0x001fe200078e000c */
[----:B------:R-:W-:Y:S01]  /*0700*/  MOV R9, R13 ;  /* 0x0000000d00097202 */ /* 0x000fe20000000f00 */
[----:B------:R-:W-:Y:S06]  /*0710*/  @!P1 BRA `(.L_x_4) ;  /* 0xfffffffc00449947 */ /* 0x000fec000383ffff */
.L_x_3:
[----:B------:R-:W-:-:S05]  /*0720*/  IMAD.MOV R12, RZ, RZ, -R10 ;  /* 0x000000ffff0c7224 */ /* 0x000fca00078e0a0a */
[----:B------:R-:W-:-:S13]  /*0730*/  ISETP.GT.AND P1, PT, R12, 0x4, PT ;  /* 0x000000040c00780c */ /* 0x000fda0003f24270 */
[----:B------:R-:W-:Y:S05]  /*0740*/  @!P1 BRA `(.L_x_5) ;  /* 0x0000000000689947 */ /* 0x000fea0003800000 */
[----:B------:R-:W-:-:S05]  /*0750*/  IMAD.WIDE R12, R11, 0x4, R6 ;  /* 0x000000040b0c7825 */ /* 0x000fca00078e0206 */
[----:B------:R-:W2:Y:S04]  /*0760*/  LDG.E R19, desc[UR36][R12.64+-0x8] ;  /* 0xfffff8240c137981 */ /* 0x000ea8000c1e1900 */
[----:B--2---:R0:W-:Y:S04]  /*0770*/  STG.E desc[UR36][R8.64+-0x8], R19 ;  /* 0xfffff81308007986 */ /* 0x0041e8000c101924 */
[----:B------:R-:W2:Y:S04]  /*0780*/  LDG.E R21, desc[UR36][R12.64+-0x4] ;  /* 0xfffffc240c157981 */ /* 0x000ea8000c1e1900 */
[----:B--2---:R1:W-:Y:S04]  /*0790*/  STG.E desc[UR36][R8.64+-0x4], R21 ;  /* 0xfffffc1508007986 */ /* 0x0043e8000c101924 */
[----:B------:R-:W2:Y:S01]  /*07a0*/  LDG.E R23, desc[UR36][R12.64] ;  /* 0x000000240c177981 */ /* 0x000ea2000c1e1900 */
[----:B------:R-:W-:-:S03]  /*07b0*/  VIADD R15, R11, 0x4 ;  /* 0x000000040b0f7836 */ /* 0x000fc60000000000 */
[----:B--2---:R2:W-:Y:S04]  /*07c0*/  STG.E desc[UR36][R8.64], R23 ;  /* 0x0000001708007986 */ /* 0x0045e8000c101924 */
[----:B------:R-:W3:Y:S01]  /*07d0*/  LDG.E R25, desc[UR36][R12.64+0x4] ;  /* 0x000004240c197981 */ /* 0x000ee2000c1e1900 */
[----:B------:R-:W-:-:S03]  /*07e0*/  IMAD.WIDE R14, R15, 0x4, R6 ;  /* 0x000000040f0e7825 */ /* 0x000fc600078e0206 */
[----:B---3--:R-:W-:Y:S04]  /*07f0*/  STG.E desc[UR36][R8.64+0x4], R25 ;  /* 0x0000041908007986 */ /* 0x008fe8000c101924 */
[----:B------:R-:W3:Y:S04]  /*0800*/  LDG.E R27, desc[UR36][R14.64+-0x8] ;  /* 0xfffff8240e1b7981 */ /* 0x000ee8000c1e1900 */
[----:B---3--:R-:W-:Y:S04]  /*0810*/  STG.E desc[UR36][R8.64+0x8], R27 ;  /* 0x0000081b08007986 */ /* 0x008fe8000c101924 */
[----:B0-----:R-:W3:Y:S04]  /*0820*/  LDG.E R19, desc[UR36][R14.64+-0x4] ;  /* 0xfffffc240e137981 */ /* 0x001ee8000c1e1900 */
[----:B---3--:R-:W-:Y:S04]  /*0830*/  STG.E desc[UR36][R8.64+0xc], R19 ;  /* 0x00000c1308007986 */ /* 0x008fe8000c101924 */
[----:B-1----:R-:W3:Y:S01]  /*0840*/  LDG.E R21, desc[UR36][R14.64] ;  /* 0x000000240e157981 */ /* 0x002ee2000c1e1900 */
[----:B------:R-:W-:-:S03]  /*0850*/  IADD3 R12, P1, PT, R8, 0x20, RZ ;  /* 0x00000020080c7810 */ /* 0x000fc60007f3e0ff */
[----:B---3--:R-:W-:Y:S04]  /*0860*/  STG.E desc[UR36][R8.64+0x10], R21 ;  /* 0x0000101508007986 */ /* 0x008fe8000c101924 */
[----:B--2---:R-:W2:Y:S01]  /*0870*/  LDG.E R23, desc[UR36][R14.64+0x4] ;  /* 0x000004240e177981 */ /* 0x004ea2000c1e1900 */
[----:B------:R-:W-:Y:S01]  /*0880*/  IMAD.X R13, RZ, RZ, R9, P1 ;  /* 0x000000ffff0d7224 */ /* 0x000fe200008e0609 */
[----:B------:R-:W-:Y:S01]  /*0890*/  PLOP3.LUT P0, PT, PT, PT, PT, 0x8, 0x80 ;  /* 0x000000000080781c */ /* 0x000fe20003f0e170 */
[----:B------:R-:W-:Y:S02]  /*08a0*/  VIADD R10, R10, 0x8 ;  /* 0x000000080a0a7836 */ /* 0x000fe40000000000 */
[----:B------:R-:W-:Y:S01]  /*08b0*/  VIADD R11, R11, 0x8 ;  /* 0x000000080b0b7836 */ /* 0x000fe20000000000 */
[----:B--2---:R0:W-:Y:S02]  /*08c0*/  STG.E desc[UR36][R8.64+0x14], R23 ;  /* 0x0000141708007986 */ /* 0x0041e4000c101924 */
[----:B0-----:R-:W-:Y:S01]  /*08d0*/  IMAD.MOV.U32 R8, RZ, RZ, R12 ;  /* 0x000000ffff087224 */ /* 0x001fe200078e000c */
[----:B------:R-:W-:-:S07]  /*08e0*/  MOV R9, R13 ;  /* 0x0000000d00097202 */ /* 0x000fce0000000f00 */
.L_x_5:
[----:B------:R-:W-:-:S13]  /*08f0*/  ISETP.EQ.AND P1, PT, R10, RZ, PT ;  /* 0x000000ff0a00720c */ /* 0x000fda0003f22270 */
[----:B------:R-:W-:Y:S05]  /*0900*/  @!P0 BRA P1, `(.L_x_1) ;  /* 0x0000000000448947 */ /* 0x000fea0000800000 */
.L_x_2:
[----:B------:R-:W-:-:S05]  /*0910*/  IMAD.WIDE R12, R11, 0x4, R6 ;  /* 0x000000040b0c7825 */ /* 0x000fca00078e0206 */
[----:B------:R-:W2:Y:S04]  /*0920*/  LDG.E R15, desc[UR36][R12.64+-0x8] ;  /* 0xfffff8240c0f7981 */ /* 0x000ea8000c1e1900 */
[----:B--2---:R-:W-:Y:S04]  /*0930*/  STG.E desc[UR36][R8.64+-0x8], R15 ;  /* 0xfffff80f08007986 */ /* 0x004fe8000c101924 */
[----:B------:R-:W2:Y:S04]  /*0940*/  LDG.E R19, desc[UR36][R12.64+-0x4] ;  /* 0xfffffc240c137981 */ /* 0x000ea8000c1e1900 */
[----:B--2---:R-:W-:Y:S04]  /*0950*/  STG.E desc[UR36][R8.64+-0x4], R19 ;  /* 0xfffffc1308007986 */ /* 0x004fe8000c101924 */
[----:B------:R-:W2:Y:S01]  /*0960*/  LDG.E R21, desc[UR36][R12.64] ;  /* 0x000000240c157981 */ /* 0x000ea2000c1e1900 */
[----:B------:R-:W-:-:S05]  /*0970*/  VIADD R10, R10, 0x4 ;  /* 0x000000040a0a7836 */ /* 0x000fca0000000000 */
[----:B------:R-:W-:Y:S01]  /*0980*/  ISETP.NE.AND P0, PT, R10, RZ, PT ;  /* 0x000000ff0a00720c */ /* 0x000fe20003f05270 */
[----:B--2---:R-:W-:Y:S04]  /*0990*/  STG.E desc[UR36][R8.64], R21 ;  /* 0x0000001508007986 */ /* 0x004fe8000c101924 */
[----:B------:R-:W2:Y:S01]  /*09a0*/  LDG.E R23, desc[UR36][R12.64+0x4] ;  /* 0x000004240c177981 */ /* 0x000ea2000c1e1900 */
[----:B------:R-:W-:Y:S01]  /*09b0*/  IADD3 R14, P1, PT, R8, 0x10, RZ ;  /* 0x00000010080e7810 */ /* 0x000fe20007f3e0ff */
[----:B------:R-:W-:-:S04]  /*09c0*/  VIADD R11, R11, 0x4 ;  /* 0x000000040b0b7836 */ /* 0x000fc80000000000 */
[----:B------:R-:W-:Y:S01]  /*09d0*/  IMAD.X R25, RZ, RZ, R9, P1 ;  /* 0x000000ffff197224 */ /* 0x000fe200008e0609 */
[----:B--2---:R0:W-:Y:S02]  /*09e0*/  STG.E desc[UR36][R8.64+0x4], R23 ;  /* 0x0000041708007986 */ /* 0x0041e4000c101924 */
[----:B0-----:R-:W-:Y:S02]  /*09f0*/  IMAD.MOV.U32 R8, RZ, RZ, R14 ;  /* 0x000000ffff087224 */ /* 0x001fe400078e000e */
[----:B------:R-:W-:Y:S01]  /*0a00*/  IMAD.MOV.U32 R9, RZ, RZ, R25 ;  /* 0x000000ffff097224 */ /* 0x000fe200078e0019 */
[----:B------:R-:W-:Y:S06]  /*0a10*/  @P0 BRA `(.L_x_2) ;  /* 0xfffffffc00bc0947 */ /* 0x000fec000383ffff */
.L_x_1:
[----:B------:R-:W-:-:S13]  /*0a20*/  ISETP.NE.AND P0, PT, R5, RZ, PT ;  /* 0x000000ff0500720c */ /* 0x000fda0003f05270 */
[----:B------:R-:W-:Y:S05]  /*0a30*/  @!P0 BRA `(.L_x_0) ;  /* 0x00000000004c8947 */ /* 0x000fea0003800000 */
[----:B------:R-:W0:Y:S01]  /*0a40*/  LDCU.64 UR4, c[0x0][0x388] ;  /* 0x00007100ff0477ac */ /* 0x000e220008000a00 */
[----:B------:R-:W1:Y:S01]  /*0a50*/  LDC.64 R8, c[0x0][0x380] ;  /* 0x0000e000ff087b82 */ /* 0x000e620000000a00 */
[----:B------:R-:W-:Y:S01]  /*0a60*/  IMAD.WIDE.U32 R6, R3, 0x4, RZ ;  /* 0x0000000403067825 */ /* 0x000fe200078e00ff */
[----:B------:R-:W-:-:S03]  /*0a70*/  IADD3 R3, PT, PT, R18, R3, RZ ;  /* 0x0000000312037210 */ /* 0x000fc60007ffe0ff */
[----:B------:R-:W-:Y:S02]  /*0a80*/  IMAD.MOV R5, RZ, RZ, -R5 ;  /* 0x000000ffff057224 */ /* 0x000fe400078e0a05 */
[----:B------:R-:W-:-:S03]  /*0a90*/  IMAD.WIDE R6, R18, 0x4, R6 ;  /* 0x0000000412067825 */ /* 0x000fc600078e0206 */
[----:B0-----:R-:W-:-:S04]  /*0aa0*/  IADD3 R10, P0, PT, R6, UR4, RZ ;  /* 0x00000004060a7c10 */ /* 0x001fc8000ff1e0ff */
[----:B------:R-:W-:-:S09]  /*0ab0*/  IADD3.X R13, PT, PT, R7, UR5, RZ, P0, !PT ;  /* 0x00000005070d7c10 */ /* 0x000fd200087fe4ff */
.L_x_6:
[----:B01----:R-:W-:-:S05]  /*0ac0*/  IMAD.WIDE R6, R3, 0x4, R8 ;  /* 0x0000000403067825 */ /* 0x003fca00078e0208 */
[----:B------:R0:W2:Y:S01]  /*0ad0*/  LDG.E R11, desc[UR36][R6.64] ;  /* 0x00000024060b7981 */ /* 0x0000a2000c1e1900 */
[----:B------:R-:W-:Y:S02]  /*0ae0*/  VIADD R5, R5, 0x1 ;  /* 0x0000000105057836 */ /* 0x000fe40000000000 */
[----:B------:R-:W-:-:S03]  /*0af0*/  VIADD R3, R3, 0x1 ;  /* 0x0000000103037836 */ /* 0x000fc60000000000 */
[----:B------:R-:W-:Y:S01]  /*0b00*/  ISETP.NE.AND P0, PT, R5, RZ, PT ;  /* 0x000000ff0500720c */ /* 0x000fe20003f05270 */
[----:B0-----:R-:W-:Y:S01]  /*0b10*/  IMAD.MOV.U32 R6, RZ, RZ, R10 ;  /* 0x000000ffff067224 */ /* 0x001fe200078e000a */
[----:B------:R-:W-:Y:S01]  /*0b20*/  IADD3 R10, P1, PT, R10, 0x4, RZ ;  /* 0x000000040a0a7810 */ /* 0x000fe20007f3e0ff */
[----:B------:R-:W-:-:S04]  /*0b30*/  IMAD.MOV.U32 R7, RZ, RZ, R13 ;  /* 0x000000ffff077224 */ /* 0x000fc800078e000d */
[----:B------:R-:W-:Y:S01]  /*0b40*/  IMAD.X R13, RZ, RZ, R13, P1 ;  /* 0x000000ffff0d7224 */ /* 0x000fe200008e060d */
[----:B--2---:R0:W-:Y:S05]  /*0b50*/  STG.E desc[UR36][R6.64], R11 ;  /* 0x0000000b06007986 */ /* 0x0041ea000c101924 */
[----:B------:R-:W-:Y:S05]  /*0b60*/  @P0 BRA `(.L_x_6) ;  /* 0xfffffffc00d40947 */ /* 0x000fea000383ffff */
.L_x_0:
[----:B0-----:R-:W0:Y:S01]  /*0b70*/  LDC.64 R6, c[0x0][0x388] ;  /* 0x0000e200ff067b82 */ /* 0x001e220000000a00 */
[----:B------:R-:W-:Y:S01]  /*0b80*/  ISETP.GE.AND P0, PT, R0, 0x1, PT ;  /* 0x000000010000780c */ /* 0x000fe20003f06270 */
[----:B------:R-:W-:-:S04]  /*0b90*/  IMAD.WIDE R8, R18, 0x4, RZ ;  /* 0x0000000412087825 */ /* 0x000fc800078e02ff */
[----:B0-----:R-:W-:-:S04]  /*0ba0*/  IMAD.WIDE R6, R18, 0x4, R6 ;  /* 0x0000000412067825 */ /* 0x001fc800078e0206 */
[----:B------:R-:W-:-:S04]  /*0bb0*/  IMAD.WIDE R10, R17, 0x4, R6 ;  /* 0x00000004110a7825 */ /* 0x000fc800078e0206 */
[----:B------:R-:W-:Y:S05]  /*0bc0*/  @!P0 BRA `(.L_x_7) ;  /* 0x0000000800548947 */ /* 0x000fea0003800000 */
[----:B------:R-:W-:Y:S02]  /*0bd0*/  IADD3 R3, PT, PT, -R17, -0x2, R4 ;  /* 0xfffffffe11037810 */ /* 0x000fe40007ffe104 */
[----:B------:R-:W-:Y:S02]  /*0be0*/  LOP3.LUT R24, R0, 0xf, RZ, 0xc0, !PT ;  /* 0x0000000f00187812 */ /* 0x000fe400078ec0ff */
[----:B------:R-:W-:Y:S01]  /*0bf0*/  ISETP.GE.U32.AND P2, PT, R3, 0xf, PT ;  /* 0x0000000f0300780c */ /* 0x000fe20003f46070 */
[----:B------:R-:W-:Y:S01]  /*0c00*/  IMAD.MOV.U32 R3, RZ, RZ, RZ ;  /* 0x000000ffff037224 */ /* 0x000fe200078e00ff */
[----:B------:R-:W-:-:S11]  /*0c10*/  ISETP.NE.AND P1, PT, R24, RZ, PT ;  /* 0x000000ff1800720c */ /* 0x000fd60003f25270 */
[----:B------:R-:W-:Y:S05]  /*0c20*/  @!P2 BRA `(.L_x_8) ;  /* 0x0000000000f0a947 */ /* 0x000fea0003800000 */
[----:B------:R-:W0:Y:S01]  /*0c30*/  LDC.64 R22, c[0x0][0x380] ;  /* 0x0000e000ff167b82 */ /* 0x000e220000000a00 */
[----:B------:R-:W1:Y:S01]  /*0c40*/  LDCU.64 UR4, c[0x0][0x388] ;  /* 0x00007100ff0477ac */ /* 0x000e620008000a00 */
[----:B------:R-:W-:Y:S01]  /*0c50*/  IMAD.WIDE R14, R17, 0x4, R8 ;  /* 0x00000004110e7825 */ /* 0x000fe200078e0208 */
[----:B------:R-:W-:-:S05]  /*0c60*/  LOP3.LUT R3, R0, 0x7ffffff0, RZ, 0xc0, !PT ;  /* 0x7ffffff000037812 */ /* 0x000fca00078ec0ff */
[----:B------:R-:W-:Y:S01]  /*0c70*/  IMAD.MOV R5, RZ, RZ, -R3 ;  /* 0x000000ffff057224 */ /* 0x000fe200078e0a03 */
[----:B-1----:R-:W-:-:S04]  /*0c80*/  IADD3 R26, P3, PT, R14, UR4, RZ ;  /* 0x000000040e1a7c10 */ /* 0x002fc8000ff7e0ff */
[----:B------:R-:W-:Y:S01]  /*0c90*/  IADD3 R26, P4, PT, R26, 0x20, RZ ;  /* 0x000000201a1a7810 */ /* 0x000fe20007f9e0ff */
[----:B0-----:R-:W-:-:S03]  /*0ca0*/  IMAD.WIDE R12, R16, 0x4, R22 ;  /* 0x00000004100c7825 */ /* 0x001fc600078e0216 */
[----:B------:R-:W-:Y:S01]  /*0cb0*/  IADD3.X R29, PT, PT, RZ, UR5, R15, P4, P3 ;  /* 0x00000005ff1d7c10 */ /* 0x000fe2000a7e640f */
[----:B------:R-:W-:Y:S01]  /*0cc0*/  IMAD.WIDE R22, R2, 0x4, R22 ;  /* 0x0000000402167825 */ /* 0x000fe200078e0216 */
[----:B------:R-:W-:Y:S02]  /*0cd0*/  IADD3 R20, P2, PT, R12, 0x4, RZ ;  /* 0x000000040c147810 */ /* 0x000fe40007f5e0ff */
[----:B------:R-:W-:Y:S02]  /*0ce0*/  IADD3 R22, P5, PT, R22, 0x20, RZ ;  /* 0x0000002016167810 */ /* 0x000fe40007fbe0ff */
[----:B------:R-:W-:-:S03]  /*0cf0*/  IADD3.X R31, PT, PT, RZ, R13, RZ, P2, !PT ;  /* 0x0000000dff1f7210 */ /* 0x000fc600017fe4ff */
[----:B------:R-:W-:-:S08]  /*0d00*/  IMAD.X R23, RZ, RZ, R23, P5 ;  /* 0x000000ffff177224 */ /* 0x000fd000028e0617 */
.L_x_9:
[----:B------:R-:W-:-:S05]  /*0d10*/  IMAD.MOV.U32 R21, RZ, RZ, R31 ;  /* 0x000000ffff157224 */ /* 0x000fca00078e001f */
[----:B------:R-:W2:Y:S01]  /*0d20*/  LDG.E R19, desc[UR36][R20.64] ;  /* 0x0000002414137981 */ /* 0x000ea2000c1e1900 */
[----:B-1----:R-:W-:Y:S01]  /*0d30*/  IMAD.MOV.U32 R12, RZ, RZ, R26 ;  /* 0x000000ffff0c7224 */ /* 0x002fe200078e001a */
[----:B------:R-:W-:Y:S01]  /*0d40*/  MOV R15, R23 ;  /* 0x00000017000f7202 */ /* 0x000fe20000000f00 */
[----:B------:R-:W-:Y:S02]  /*0d50*/  IMAD.MOV.U32 R13, RZ, RZ, R29 ;  /* 0x000000ffff0d7224 */ /* 0x000fe400078e001d */
[----:B------:R-:W-:-:S03]  /*0d60*/  IMAD.MOV.U32 R14, RZ, RZ, R22 ;  /* 0x000000ffff0e7224 */ /* 0x000fc600078e0016 */
[----:B--2---:R0:W-:Y:S04]  /*0d70*/  STG.E desc[UR36][R12.64+-0x1c], R19 ;  /* 0xffffe4130c007986 */ /* 0x0041e8000c101924 */
[----:B------:R-:W2:Y:S04]  /*0d80*/  LDG.E R23, desc[UR36][R14.64+-0x1c] ;  /* 0xffffe4240e177981 */ /* 0x000ea8000c1e1900 */
[----:B--2---:R1:W-:Y:S04]  /*0d90*/  STG.E desc[UR36][R12.64+-0x18], R23 ;  /* 0xffffe8170c007986 */ /* 0x0043e8000c101924 */
[----:B------:R-:W2:Y:S04]  /*0da0*/  LDG.E R25, desc[UR36][R14.64+-0x18] ;  /* 0xffffe8240e197981 */ /* 0x000ea8000c1e1900 */
[----:B--2---:R2:W-:Y:S04]  /*0db0*/  STG.E desc[UR36][R12.64+-0x14], R25 ;  /* 0xffffec190c007986 */ /* 0x0045e8000c101924 */
[----:B------:R-:W3:Y:S04]  /*0dc0*/  LDG.E R27, desc[UR36][R14.64+-0x14] ;  /* 0xffffec240e1b7981 */ /* 0x000ee8000c1e1900 */
[----:B---3--:R3:W-:Y:S04]  /*0dd0*/  STG.E desc[UR36][R12.64+-0x10], R27 ;  /* 0xfffff01b0c007986 */ /* 0x0087e8000c101924 */
[----:B------:R-:W4:Y:S04]  /*0de0*/  LDG.E R29, desc[UR36][R14.64+-0x10] ;  /* 0xfffff0240e1d7981 */ /* 0x000f28000c1e1900 */
[----:B----4-:R4:W-:Y:S04]  /*0df0*/  STG.E desc[UR36][R12.64+-0xc], R29 ;  /* 0xfffff41d0c007986 */ /* 0x0109e8000c101924 */
[----:B------:R-:W5:Y:S04]  /*0e00*/  LDG.E R21, desc[UR36][R14.64+-0xc] ;  /* 0xfffff4240e157981 */ /* 0x000f68000c1e1900 */
[----:B-----5:R5:W-:Y:S04]  /*0e10*/  STG.E desc[UR36][R12.64+-0x8], R21 ;  /* 0xfffff8150c007986 */ /* 0x020be8000c101924 */
[----:B0-----:R-:W2:Y:S04]  /*0e20*/  LDG.E R19, desc[UR36][R14.64+-0x8] ;  /* 0xfffff8240e137981 */ /* 0x001ea8000c1e1900 */
[----:B--2---:R0:W-:Y:S04]  /*0e30*/  STG.E desc[UR36][R12.64+-0x4], R19 ;  /* 0xfffffc130c007986 */ /* 0x0041e8000c101924 */
[----:B-1----:R-:W2:Y:S04]  /*0e40*/  LDG.E R23, desc[UR36][R14.64+-0x4] ;  /* 0xfffffc240e177981 */ /* 0x002ea8000c1e1900 */
[----:B--2---:R1:W-:Y:S04]  /*0e50*/  STG.E desc[UR36][R12.64], R23 ;  /* 0x000000170c007986 */ /* 0x0043e8000c101924 */
[----:B------:R-:W2:Y:S04]  /*0e60*/  LDG.E R25, desc[UR36][R14.64] ;  /* 0x000000240e197981 */ /* 0x000ea8000c1e1900 */
[----:B--2---:R2:W-:Y:S04]  /*0e70*/  STG.E desc[UR36][R12.64+0x4], R25 ;  /* 0x000004190c007986 */ /* 0x0045e8000c101924 */
[----:B---3--:R-:W3:Y:S04]  /*0e80*/  LDG.E R27, desc[UR36][R14.64+0x4] ;  /* 0x000004240e1b7981 */ /* 0x008ee8000c1e1900 */
[----:B---3--:R3:W-:Y:S04]  /*0e90*/  STG.E desc[UR36][R12.64+0x8], R27 ;  /* 0x0000081b0c007986 */ /* 0x0087e8000c101924 */
[----:B----4-:R-:W4:Y:S04]  /*0ea0*/  LDG.E R29, desc[UR36][R14.64+0x8] ;  /* 0x000008240e1d7981 */ /* 0x010f28000c1e1900 */
[----:B----4-:R4:W-:Y:S04]  /*0eb0*/  STG.E desc[UR36][R12.64+0xc], R29 ;  /* 0x00000c1d0c007986 */ /* 0x0109e8000c101924 */
[----:B-----5:R-:W5:Y:S04]  /*0ec0*/  LDG.E R21, desc[UR36][R14.64+0xc] ;  /* 0x00000c240e157981 */ /* 0x020f68000c1e1900 */
[----:B-----5:R-:W-:Y:S04]  /*0ed0*/  STG.E desc[UR36][R12.64+0x10], R21 ;  /* 0x000010150c007986 */ /* 0x020fe8000c101924 */
[----:B0-----:R-:W5:Y:S04]  /*0ee0*/  LDG.E R19, desc[UR36][R14.64+0x10] ;  /* 0x000010240e137981 */ /* 0x001f68000c1e1900 */
[----:B-----5:R-:W-:Y:S04]  /*0ef0*/  STG.E desc[UR36][R12.64+0x14], R19 ;  /* 0x000014130c007986 */ /* 0x020fe8000c101924 */
[----:B-1----:R-:W5:Y:S04]  /*0f00*/  LDG.E R23, desc[UR36][R14.64+0x14] ;  /* 0x000014240e177981 */ /* 0x002f68000c1e1900 */
[----:B-----5:R0:W-:Y:S04]  /*0f10*/  STG.E desc[UR36][R12.64+0x18], R23 ;  /* 0x000018170c007986 */ /* 0x0201e8000c101924 */
[----:B--2---:R-:W2:Y:S04]  /*0f20*/  LDG.E R25, desc[UR36][R14.64+0x18] ;  /* 0x000018240e197981 */ /* 0x004ea8000c1e1900 */
[----:B--2---:R1:W-:Y:S04]  /*0f30*/  STG.E desc[UR36][R12.64+0x1c], R25 ;  /* 0x00001c190c007986 */ /* 0x0043e8000c101924 */
[----:B---3--:R-:W2:Y:S01]  /*0f40*/  LDG.E R27, desc[UR36][R14.64+0x1c] ;  /* 0x00001c240e1b7981 */ /* 0x008ea2000c1e1900 */
[----:B------:R-:W-:Y:S01]  /*0f50*/  VIADD R5, R5, 0x10 ;  /* 0x0000001005057836 */ /* 0x000fe20000000000 */
[----:B------:R-:W-:-:S02]  /*0f60*/  IADD3 R20, P3, PT, R20, 0x40, RZ ;  /* 0x0000004014147810 */ /* 0x000fc40007f7e0ff */
[----:B------:R-:W-:Y:S02]  /*0f70*/  IADD3 R26, P4, PT, R12, 0x40, RZ ;  /* 0x000000400c1a7810 */ /* 0x000fe40007f9e0ff */
[----:B------:R-:W-:Y:S01]  /*0f80*/  ISETP.NE.AND P2, PT, R5, RZ, PT ;  /* 0x000000ff0500720c */ /* 0x000fe20003f45270 */
[----:B------:R-:W-:Y:S01]  /*0f90*/  IMAD.X R31, RZ, RZ, R31, P3 ;  /* 0x000000ffff1f7224 */ /* 0x000fe200018e061f */
[----:B------:R-:W-:Y:S01]  /*0fa0*/  IADD3 R22, P5, PT, R14, 0x40, RZ ;  /* 0x000000400e167810 */ /* 0x000fe20007fbe0ff */
[----:B----4-:R-:W-:-:S04]  /*0fb0*/  IMAD.X R29, RZ, RZ, R13, P4 ;  /* 0x000000ffff1d7224 */ /* 0x010fc800020e060d */
[----:B0-----:R-:W-:Y:S01]  /*0fc0*/  IMAD.X R23, RZ, RZ, R15, P5 ;  /* 0x000000ffff177224 */ /* 0x001fe200028e060f */
[----:B--2---:R1:W-:Y:S05]  /*0fd0*/  STG.E desc[UR36][R12.64+0x20], R27 ;  /* 0x0000201b0c007986 */ /* 0x0043ea000c101924 */
[----:B------:R-:W-:Y:S05]  /*0fe0*/  @P2 BRA `(.L_x_9) ;  /* 0xfffffffc00482947 */ /* 0x000fea000383ffff */
.L_x_8:
[----:B------:R-:W-:Y:S05]  /*0ff0*/  @!P1 BRA `(.L_x_7) ;  /* 0x0000000400489947 */ /* 0x000fea0003800000 */
[----:B------:R-:W-:Y:S02]  /*1000*/  ISETP.GE.U32.AND P2, PT, R24, 0x8, PT ;  /* 0x000000081800780c */ /* 0x000fe40003f46070 */
[----:B------:R-:W-:-:S04]  /*1010*/  LOP3.LUT R22, R0, 0x7, RZ, 0xc0, !PT ;  /* 0x0000000700167812 */ /* 0x000fc800078ec0ff */
[----:B------:R-:W-:-:S07]  /*1020*/  ISETP.NE.AND P1, PT, R22, RZ, PT ;  /* 0x000000ff1600720c */ /* 0x000fce0003f25270 */
[----:B------:R-:W-:Y:S06]  /*1030*/  @!P2 BRA `(.L_x_10) ;  /* 0x00000000006ca947 */ /* 0x000fec0003800000 */
[----:B------:R-:W0:Y:S01]  /*1040*/  LDCU.64 UR4, c[0x0][0x380] ;  /* 0x00007000ff0477ac */ /* 0x000e220008000a00 */
[----:B------:R-:W-:-:S04]  /*1050*/  IADD3 R5, P2, PT, R16, R3, RZ ;  /* 0x0000000310057210 */ /* 0x000fc80007f5e0ff */
[----:B-1----:R-:W-:Y:S02]  /*1060*/  LEA.HI.X.SX32 R12, R16, RZ, 0x1, P2 ;  /* 0x000000ff100c7211 */ /* 0x002fe400010f0eff */
[----:B0-----:R-:W-:-:S04]  /*1070*/  LEA R20, P2, R5, UR4, 0x2 ;  /* 0x0000000405147c11 */ /* 0x001fc8000f8410ff */
[----:B------:R-:W-:-:S06]  /*1080*/  LEA.HI.X R21, R5, UR5, R12, 0x2, P2 ;  /* 0x0000000505157c11 */ /* 0x000fcc00090f140c */
[----:B------:R-:W2:Y:S01]  /*1090*/  LDG.E R21, desc[UR36][R20.64+0x4] ;  /* 0x0000042414157981 */ /* 0x000ea2000c1e1900 */
[----:B------:R-:W-:-:S04]  /*10a0*/  IADD3 R5, P2, PT, R2, R3, RZ ;  /* 0x0000000302057210 */ /* 0x000fc80007f5e0ff */
[----:B------:R-:W-:Y:S02]  /*10b0*/  LEA.HI.X.SX32 R12, R2, RZ, 0x1, P2 ;  /* 0x000000ff020c7211 */ /* 0x000fe400010f0eff */
[----:B------:R-:W-:-:S04]  /*10c0*/  LEA R14, P2, R5, UR4, 0x2 ;  /* 0x00000004050e7c11 */ /* 0x000fc8000f8410ff */
[----:B------:R-:W-:Y:S01]  /*10d0*/  LEA.HI.X R15, R5, UR5, R12, 0x2, P2 ;  /* 0x00000005050f7c11 */ /* 0x000fe200090f140c */
[----:B------:R-:W-:-:S05]  /*10e0*/  IMAD.WIDE.U32 R12, R3, 0x4, R10 ;  /* 0x00000004030c7825 */ /* 0x000fca00078e000a */
[----:B--2---:R0:W-:Y:S04]  /*10f0*/  STG.E desc[UR36][R12.64+0x4], R21 ;  /* 0x000004150c007986 */ /* 0x0041e8000c101924 */
[----:B------:R-:W2:Y:S04]  /*1100*/  LDG.E R5, desc[UR36][R14.64+0x4] ;  /* 0x000004240e057981 */ /* 0x000ea8000c1e1900 */
[----:B--2---:R1:W-:Y:S04]  /*1110*/  STG.E desc[UR36][R12.64+0x8], R5 ;  /* 0x000008050c007986 */ /* 0x0043e8000c101924 */
[----:B------:R-:W2:Y:S04]  /*1120*/  LDG.E R19, desc[UR36][R14.64+0x8] ;  /* 0x000008240e137981 */ /* 0x000ea8000c1e1900 */
[----:B--2---:R2:W-:Y:S04]  /*1130*/  STG.E desc[UR36][R12.64+0xc], R19 ;  /* 0x00000c130c007986 */ /* 0x0045e8000c101924 */
[----:B------:R-:W3:Y:S04]  /*1140*/  LDG.E R23, desc[UR36][R14.64+0xc] ;  /* 0x00000c240e177981 */ /* 0x000ee8000c1e1900 */
[----:B---3--:R2:W-:Y:S04]  /*1150*/  STG.E desc[UR36][R12.64+0x10], R23 ;  /* 0x000010170c007986 */ /* 0x0085e8000c101924 */
[----:B------:R-:W3:Y:S04]  /*1160*/  LDG.E R25, desc[UR36][R14.64+0x10] ;  /* 0x000010240e197981 */ /* 0x000ee8000c1e1900 */
[----:B---3--:R2:W-:Y:S04]  /*1170*/  STG.E desc[UR36][R12.64+0x14], R25 ;  /* 0x000014190c007986 */ /* 0x0085e8000c101924 */
[----:B------:R-:W3:Y:S04]  /*1180*/  LDG.E R27, desc[UR36][R14.64+0x14] ;  /* 0x000014240e1b7981 */ /* 0x000ee8000c1e1900 */
[----:B---3--:R2:W-:Y:S04]  /*1190*/  STG.E desc[UR36][R12.64+0x18], R27 ;  /* 0x0000181b0c007986 */ /* 0x0085e8000c101924 */
[----:B0-----:R-:W3:Y:S04]  /*11a0*/  LDG.E R21, desc[UR36][R14.64+0x18] ;  /* 0x000018240e157981 */ /* 0x001ee8000c1e1900 */
[----:B---3--:R2:W-:Y:S04]  /*11b0*/  STG.E desc[UR36][R12.64+0x1c], R21 ;  /* 0x00001c150c007986 */ /* 0x0085e8000c101924 */
[----:B-1----:R-:W3:Y:S01]  /*11c0*/  LDG.E R5, desc[UR36][R14.64+0x1c] ;  /* 0x00001c240e057981 */ /* 0x002ee2000c1e1900 */
[----:B------:R-:W-:-:S03]  /*11d0*/  VIADD R3, R3, 0x8 ;  /* 0x0000000803037836 */ /* 0x000fc60000000000 */
[----:B---3--:R2:W-:Y:S04]  /*11e0*/  STG.E desc[UR36][R12.64+0x20], R5 ;  /* 0x000020050c007986 */ /* 0x0085e8000c101924 */
.L_x_10:
[----:B------:R-:W-:Y:S05]  /*11f0*/  @!P1 BRA `(.L_x_7) ;  /* 0x0000000000c89947 */ /* 0x000fea0003800000 */
[----:B------:R-:W-:Y:S02]  /*1200*/  ISETP.GE.U32.AND P2, PT, R22, 0x4, PT ;  /* 0x000000041600780c */ /* 0x000fe40003f46070 */
[----:B--2---:R-:W-:-:S04]  /*1210*/  LOP3.LUT R5, R0, 0x3, RZ, 0xc0, !PT ;  /* 0x0000000300057812 */ /* 0x004fc800078ec0ff */
[----:B------:R-:W-:-:S07]  /*1220*/  ISETP.NE.AND P1, PT, R5, RZ, PT ;  /* 0x000000ff0500720c */ /* 0x000fce0003f25270 */
[----:B------:R-:W-:Y:S06]  /*1230*/  @!P2 BRA `(.L_x_11) ;  /* 0x00000000004ca947 */ /* 0x000fec0003800000 */
[----:B------:R-:W0:Y:S01]  /*1240*/  LDCU.64 UR4, c[0x0][0x380] ;  /* 0x00007000ff0477ac */ /* 0x000e220008000a00 */
[----:B-1----:R-:W-:-:S04]  /*1250*/  IADD3 R13, P2, PT, R16, R3, RZ ;  /* 0x00000003100d7210 */ /* 0x002fc80007f5e0ff */
[----:B------:R-:W-:Y:S02]  /*1260*/  LEA.HI.X.SX32 R14, R16, RZ, 0x1, P2 ;  /* 0x000000ff100e7211 */ /* 0x000fe400010f0eff */
        /* <DEDUP_REMOVED lines=13> */
[----:B------:R-:W2:Y:S01]  /*1340*/  LDG.E R25, desc[UR36][R20.64+0xc] ;  /* 0x00000c2414197981 */ /* 0x000ea2000c1e1900 */
[----:B------:R-:W-:-:S03]  /*1350*/  VIADD R3, R3, 0x4 ;  /* 0x0000000403037836 */ /* 0x000fc60000000000 */
[----:B--2---:R0:W-:Y:S04]  /*1360*/  STG.E desc[UR36][R14.64+0x10], R25 ;  /* 0x000010190e007986 */ /* 0x0041e8000c101924 */
.L_x_11:
[----:B------:R-:W-:Y:S05]  /*1370*/  @!P1 BRA `(.L_x_7) ;  /* 0x0000000000689947 */ /* 0x000fea0003800000 */
[----:B------:R-:W2:Y:S01]  /*1380*/  LDCU.128 UR4, c[0x0][0x380] ;  /* 0x00007000ff0477ac */ /* 0x000ea20008000c00 */
[----:B01----:R-:W-:Y:S01]  /*1390*/  IMAD.WIDE R12, R17, 0x4, R8 ;  /* 0x00000004110c7825 */ /* 0x003fe200078e0208 */
[C---:B------:R-:W-:Y:S02]  /*13a0*/  IADD3 R19, P1, PT, R16.reuse, R3, RZ ;  /* 0x0000000310137210 */ /* 0x040fe40007f3e0ff */
[----:B------:R-:W-:Y:S02]  /*13b0*/  IADD3 R5, PT, PT, -R5, RZ, RZ ;  /* 0x000000ff05057210 */ /* 0x000fe40007ffe1ff */
[----:B------:R-:W-:Y:S01]  /*13c0*/  LEA.HI.X.SX32 R16, R16, RZ, 0x1, P1 ;  /* 0x000000ff10107211 */ /* 0x000fe200008f0eff */
[----:B------:R-:W-:Y:S01]  /*13d0*/  IMAD.WIDE.U32 R2, R3, 0x4, R12 ;  /* 0x0000000403027825 */ /* 0x000fe200078e000c */
[----:B--2---:R-:W-:Y:S02]  /*13e0*/  LEA R14, P2, R19, UR4, 0x2 ;  /* 0x00000004130e7c11 */ /* 0x004fe4000f8410ff */
[----:B------:R-:W-:-:S02]  /*13f0*/  IADD3 R12, P3, PT, R2, UR6, RZ ;  /* 0x00000006020c7c10 */ /* 0x000fc4000ff7e0ff */
[----:B------:R-:W-:Y:S02]  /*1400*/  IADD3 R14, P1, PT, R14, 0x4, RZ ;  /* 0x000000040e0e7810 */ /* 0x000fe40007f3e0ff */
[----:B------:R-:W-:Y:S02]  /*1410*/  LEA.HI.X R19, R19, UR5, R16, 0x2, P2 ;  /* 0x0000000513137c11 */ /* 0x000fe400090f1410 */
[----:B------:R-:W-:-:S03]  /*1420*/  IADD3 R12, P4, PT, R12, 0x4, RZ ;  /* 0x000000040c0c7810 */ /* 0x000fc60007f9e0ff */
[----:B------:R-:W-:Y:S01]  /*1430*/  IMAD.X R19, RZ, RZ, R19, P1 ;  /* 0x000000ffff137224 */ /* 0x000fe200008e0613 */
[----:B------:R-:W-:-:S09]  /*1440*/  IADD3.X R15, PT, PT, RZ, UR7, R3, P4, P3 ;  /* 0x00000007ff0f7c10 */ /* 0x000fd2000a7e6403 */
.L_x_12:
[----:B---3--:R-:W-:Y:S02]  /*1450*/  IMAD.MOV.U32 R2, RZ, RZ, R14 ;  /* 0x000000ffff027224 */ /* 0x008fe400078e000e */
[----:B------:R-:W-:-:S05]  /*1460*/  IMAD.MOV.U32 R3, RZ, RZ, R19 ;  /* 0x000000ffff037224 */ /* 0x000fca00078e0013 */
[----:B------:R0:W2:Y:S01]  /*1470*/  LDG.E R13, desc[UR36][R2.64] ;  /* 0x00000024020d7981 */ /* 0x0000a2000c1e1900 */
[----:B------:R-:W-:Y:S01]  /*1480*/  VIADD R5, R5, 0x1 ;  /* 0x0000000105057836 */ /* 0x000fe20000000000 */
[----:B------:R-:W-:-:S04]  /*1490*/  IADD3 R14, P2, PT, R14, 0x4, RZ ;  /* 0x000000040e0e7810 */ /* 0x000fc80007f5e0ff */
[----:B------:R-:W-:Y:S02]  /*14a0*/  ISETP.NE.AND P1, PT, R5, RZ, PT ;  /* 0x000000ff0500720c */ /* 0x000fe40003f25270 */
[----:B------:R-:W-:Y:S01]  /*14b0*/  IADD3.X R19, PT, PT, RZ, R19, RZ, P2, !PT ;  /* 0x00000013ff137210 */ /* 0x000fe200017fe4ff */
[----:B0-----:R-:W-:Y:S01]  /*14c0*/  IMAD.MOV.U32 R2, RZ, RZ, R12 ;  /* 0x000000ffff027224 */ /* 0x001fe200078e000c */
[----:B------:R-:W-:Y:S01]  /*14d0*/  IADD3 R12, P3, PT, R12, 0x4, RZ ;  /* 0x000000040c0c7810 */ /* 0x000fe20007f7e0ff */
[----:B------:R-:W-:-:S04]  /*14e0*/  IMAD.MOV.U32 R3, RZ, RZ, R15 ;  /* 0x000000ffff037224 */ /* 0x000fc800078e000f */
[----:B------:R-:W-:Y:S01]  /*14f0*/  IMAD.X R15, RZ, RZ, R15, P3 ;  /* 0x000000ffff0f7224 */ /* 0x000fe200018e060f */
[----:B--2---:R3:W-:Y:S03]  /*1500*/  STG.E desc[UR36][R2.64], R13 ;  /* 0x0000000d02007986 */ /* 0x0047e6000c101924 */
[----:B------:R-:W-:Y:S05]  /*1510*/  @P1 BRA `(.L_x_12) ;  /* 0xfffffffc00cc1947 */ /* 0x000fea000383ffff */
.L_x_7:
[----:B------:R-:W-:Y:S02]  /*1520*/  ISETP.GT.U32.OR P0, PT, R4, -0x80000000, !P0 ;  /* 0x800000000400780c */ /* 0x000fe40004704470 */
[----:B---3--:R-:W-:-:S11]  /*1530*/  CS2R R2, SRZ ;  /* 0x0000000000027805 */ /* 0x008fd6000001ff00 */
[----:B------:R-:W-:Y:S05]  /*1540*/  @P0 BRA `(.L_x_13) ;  /* 0x0000000000480947 */ /* 0x000fea0003800000 */
[----:B--2---:R-:W2:Y:S01]  /*1550*/  LDC.64 R20, c[0x0][0x380] ;  /* 0x0000e000ff147b82 */ /* 0x004ea20000000a00 */
[----:B------:R-:W-:Y:S01]  /*1560*/  BSSY.RECONVERGENT B0, `(.L_x_13) ;  /* 0x0000010000007945 */ /* 0x000fe20003800200 */
[----:B------:R-:W-:-:S07]  /*1570*/  CS2R R2, SRZ ;  /* 0x0000000000027805 */ /* 0x000fce000001ff00 */
.L_x_14:
[----:B------:R-:W-:-:S04]  /*1580*/  IMAD.WIDE R4, R2, 0x4, R6 ;  /* 0x0000000402047825 */ /* 0x000fc800078e0206 */
[----:B01----:R-:W-:Y:S02]  /*1590*/  IMAD.WIDE R12, R3, 0x4, R10 ;  /* 0x00000004030c7825 */ /* 0x003fe400078e020a */
[----:B------:R-:W3:Y:S04]  /*15a0*/  LDG.E R5, desc[UR36][R4.64] ;  /* 0x0000002404057981 */ /* 0x000ee8000c1e1900 */
[----:B------:R-:W3:Y:S01]  /*15b0*/  LDG.E R12, desc[UR36][R12.64+0x4] ;  /* 0x000004240c0c7981 */ /* 0x000ee2000c1e1900 */
[----:B--2---:R-:W-:-:S04]  /*15c0*/  IMAD.WIDE R14, R18, 0x4, R20 ;  /* 0x00000004120e7825 */ /* 0x004fc800078e0214 */
[----:B------:R-:W-:Y:S01]  /*15d0*/  VIADD R18, R18, 0x1 ;  /* 0x0000000112127836 */ /* 0x000fe20000000000 */
[----:B---3--:R-:W-:-:S13]  /*15e0*/  ISETP.GT.AND P0, PT, R5, R12, PT ;  /* 0x0000000c0500720c */ /* 0x008fda0003f04270 */
[----:B------:R-:W-:Y:S01]  /*15f0*/  @P0 VIADD R3, R3, 0x1 ;  /* 0x0000000103030836 */ /* 0x000fe20000000000 */
[----:B------:R3:W-:Y:S01]  /*1600*/  @!P0 STG.E desc[UR36][R14.64], R5 ;  /* 0x000000050e008986 */ /* 0x0007e2000c101924 */
[----:B------:R-:W-:-:S03]  /*1610*/  @!P0 VIADD R2, R2, 0x1 ;  /* 0x0000000102028836 */ /* 0x000fc60000000000 */
[----:B------:R3:W-:Y:S01]  /*1620*/  @P0 STG.E desc[UR36][R14.64], R12 ;  /* 0x0000000c0e000986 */ /* 0x0007e2000c101924 */
[----:B------:R-:W-:Y:S02]  /*1630*/  ISETP.GE.AND P0, PT, R3, R0, PT ;  /* 0x000000000300720c */ /* 0x000fe40003f06270 */
[----:B------:R-:W-:-:S13]  /*1640*/  ISETP.LE.AND P1, PT, R2, R17, PT ;  /* 0x000000110200720c */ /* 0x000fda0003f23270 */
[----:B---3--:R-:W-:Y:S05]  /*1650*/  @!P0 BRA P1, `(.L_x_14) ;  /* 0xfffffffc00c88947 */ /* 0x008fea000083ffff */
[----:B------:R-:W-:Y:S05]  /*1660*/  BSYNC.RECONVERGENT B0 ;  /* 0x0000000000007941 */ /* 0x000fea0003800200 */
.L_x_13:
[----:B------:R-:W-:Y:S01]  /*1670*/  ISETP.GE.AND P0, PT, R17, R2, PT ;  /* 0x000000021100720c */ /* 0x000fe20003f06270 */
[----:B------:R-:W-:-:S12]  /*1680*/  BSSY.RECONVERGENT B0, `(.L_x_15) ;  /* 0x000002a000007945 */ /* 0x000fd80003800200 */
[----:B------:R-:W-:Y:S05]  /*1690*/  @!P0 BRA `(.L_x_16) ;  /* 0x0000000000a08947 */ /* 0x000fea0003800000 */
[----:B--2---:R-:W-:Y:S01]  /*16a0*/  IMAD.IADD R5, R17, 0x1, -R2 ;  /* 0x0000000111057824 */ /* 0x004fe200078e0a02 */
[----:B------:R-:W-:Y:S03]  /*16b0*/  BSSY.RECONVERGENT B1, `(.L_x_17) ;  /* 0x0000010000017945 */ /* 0x000fe60003800200 */
[C---:B------:R-:W-:Y:S01]  /*16c0*/  VIADD R4, R5.reuse, 0x1 ;  /* 0x0000000105047836 */ /* 0x040fe20000000000 */
[----:B------:R-:W-:-:S04]  /*16d0*/  ISETP.GE.U32.AND P1, PT, R5, 0x3, PT ;  /* 0x000000030500780c */ /* 0x000fc80003f26070 */
[----:B------:R-:W-:-:S13]  /*16e0*/  LOP3.LUT P0, R4, R4, 0x3, RZ, 0xc0, !PT ;  /* 0x0000000304047812 */ /* 0x000fda000780c0ff */
[----:B------:R-:W-:Y:S05]  /*16f0*/  @!P0 BRA `(.L_x_18) ;  /* 0x00000000002c8947 */ /* 0x000fea0003800000 */
[----:B01----:R-:W0:Y:S01]  /*1700*/  LDC.64 R12, c[0x0][0x380] ;  /* 0x0000e000ff0c7b82 */ /* 0x003e220000000a00 */
[----:B------:R-:W-:-:S07]  /*1710*/  IADD3 R14, PT, PT, -R4, RZ, RZ ;  /* 0x000000ff040e7210 */ /* 0x000fce0007ffe1ff */
.L_x_19:
[----:B--2---:R-:W-:-:S06]  /*1720*/  IMAD.WIDE R10, R2, 0x4, R6 ;  /* 0x00000004020a7825 */ /* 0x004fcc00078e0206 */
[----:B------:R-:W2:Y:S01]  /*1730*/  LDG.E R11, desc[UR36][R10.64] ;  /* 0x000000240a0b7981 */ /* 0x000ea2000c1e1900 */
[----:B0-----:R-:W-:-:S04]  /*1740*/  IMAD.WIDE R4, R18, 0x4, R12 ;  /* 0x0000000412047825 */ /* 0x001fc800078e020c */
[----:B------:R-:W-:Y:S02]  /*1750*/  VIADD R14, R14, 0x1 ;  /* 0x000000010e0e7836 */ /* 0x000fe40000000000 */
[----:B------:R-:W-:Y:S02]  /*1760*/  VIADD R2, R2, 0x1 ;  /* 0x0000000102027836 */ /* 0x000fe40000000000 */
[----:B------:R-:W-:Y:S01]  /*1770*/  VIADD R18, R18, 0x1 ;  /* 0x0000000112127836 */ /* 0x000fe20000000000 */
[----:B------:R-:W-:Y:S01]  /*1780*/  ISETP.NE.AND P0, PT, R14, RZ, PT ;  /* 0x000000ff0e00720c */ /* 0x000fe20003f05270 */
[----:B--2---:R2:W-:-:S12]  /*1790*/  STG.E desc[UR36][R4.64], R11 ;  /* 0x0000000b04007986 */ /* 0x0045d8000c101924 */
[----:B------:R-:W-:Y:S05]  /*17a0*/  @P0 BRA `(.L_x_19) ;  /* 0xfffffffc00dc0947 */ /* 0x000fea000383ffff */
.L_x_18:
[----:B------:R-:W-:Y:S05]  /*17b0*/  BSYNC.RECONVERGENT B1 ;  /* 0x0000000000017941 */ /* 0x000fea0003800200 */
.L_x_17:
[----:B------:R-:W-:Y:S05]  /*17c0*/  @!P1 BRA `(.L_x_16) ;  /* 0x0000000000549947 */ /* 0x000fea0003800000 */
[----:B01----:R-:W0:Y:S01]  /*17d0*/  LDC.64 R12, c[0x0][0x380] ;  /* 0x0000e000ff0c7b82 */ /* 0x003e220000000a00 */
[C---:B------:R-:W-:Y:S02]  /*17e0*/  IMAD.IADD R14, R2.reuse, 0x1, -R17 ;  /* 0x00000001020e7824 */ /* 0x040fe400078e0a11 */
[----:B------:R-:W-:Y:S01]  /*17f0*/  VIADD R2, R2, 0xffffffff ;  /* 0xffffffff02027836 */ /* 0x000fe20000000000 */
[----:B0-----:R-:W-:-:S05]  /*1800*/  IADD3 R12, P0, PT, R12, 0x8, RZ ;  /* 0x000000080c0c7810 */ /* 0x001fca0007f1e0ff */
[----:B------:R-:W-:-:S08]  /*1810*/  IMAD.X R13, RZ, RZ, R13, P0 ;  /* 0x000000ffff0d7224 */ /* 0x000fd000000e060d */
.L_x_20:
[----:B--2---:R-:W-:-:S05]  /*1820*/  IADD3 R11, PT, PT, R2, 0x1, RZ ;  /* 0x00000001020b7810 */ /* 0x004fca0007ffe0ff */
[----:B------:R-:W-:-:S05]  /*1830*/  IMAD.WIDE R10, R11, 0x4, R6 ;  /* 0x000000040b0a7825 */ /* 0x000fca00078e0206 */
[----:B---3--:R-:W2:Y:S01]  /*1840*/  LDG.E R15, desc[UR36][R10.64] ;  /* 0x000000240a0f7981 */ /* 0x008ea2000c1e1900 */
[----:B------:R-:W-:-:S05]  /*1850*/  IMAD.WIDE R4, R18, 0x4, R12 ;  /* 0x0000000412047825 */ /* 0x000fca00078e020c */
[----:B--2---:R3:W-:Y:S04]  /*1860*/  STG.E desc[UR36][R4.64+-0x8], R15 ;  /* 0xfffff80f04007986 */ /* 0x0047e8000c101924 */
[----:B------:R-:W2:Y:S04]  /*1870*/  LDG.E R19, desc[UR36][R10.64+0x4] ;  /* 0x000004240a137981 */ /* 0x000ea8000c1e1900 */
[----:B--2---:R3:W-:Y:S04]  /*1880*/  STG.E desc[UR36][R4.64+-0x4], R19 ;  /* 0xfffffc1304007986 */ /* 0x0047e8000c101924 */
[----:B------:R-:W2:Y:S04]  /*1890*/  LDG.E R21, desc[UR36][R10.64+0x8] ;  /* 0x000008240a157981 */ /* 0x000ea8000c1e1900 */
[----:B--2---:R3:W-:Y:S04]  /*18a0*/  STG.E desc[UR36][R4.64], R21 ;  /* 0x0000001504007986 */ /* 0x0047e8000c101924 */
[----:B------:R-:W2:Y:S01]  /*18b0*/  LDG.E R23, desc[UR36][R10.64+0xc] ;  /* 0x00000c240a177981 */ /* 0x000ea2000c1e1900 */
[----:B------:R-:W-:-:S02]  /*18c0*/  VIADD R14, R14, 0x4 ;  /* 0x000000040e0e7836 */ /* 0x000fc40000000000 */
[----:B------:R-:W-:Y:S02]  /*18d0*/  VIADD R2, R2, 0x4 ;  /* 0x0000000402027836 */ /* 0x000fe40000000000 */
[----:B------:R-:W-:Y:S01]  /*18e0*/  VIADD R18, R18, 0x4 ;  /* 0x0000000412127836 */ /* 0x000fe20000000000 */
[----:B------:R-:W-:Y:S01]  /*18f0*/  ISETP.NE.AND P0, PT, R14, 0x1, PT ;  /* 0x000000010e00780c */ /* 0x000fe20003f05270 */
[----:B--2---:R3:W-:-:S12]  /*1900*/  STG.E desc[UR36][R4.64+0x4], R23 ;  /* 0x0000041704007986 */ /* 0x0047d8000c101924 */
[----:B------:R-:W-:Y:S05]  /*1910*/  @P0 BRA `(.L_x_20) ;  /* 0xfffffffc00c00947 */ /* 0x000fea000383ffff */
.L_x_16:
[----:B------:R-:W-:Y:S05]  /*1920*/  BSYNC.RECONVERGENT B0 ;  /* 0x0000000000007941 */ /* 0x000fea0003800200 */
.L_x_15:
[----:B------:R-:W-:-:S13]  /*1930*/  ISETP.GE.AND P0, PT, R3, R0, PT ;  /* 0x000000000300720c */ /* 0x000fda0003f06270 */
[----:B------:R-:W-:Y:S05]  /*1940*/  @P0 EXIT ;  /* 0x000000000000094d */ /* 0x000fea0003800000 */
[----:B------:R-:W4:Y:S01]  /*1950*/  LDCU UR4, c[0x0][0x390] ;  /* 0x00007200ff0477ac */ /* 0x000f220008000800 */
[----:B------:R-:W-:Y:S01]  /*1960*/  LOP3.LUT R2, RZ, R3, RZ, 0x33, !PT ;  /* 0x00000003ff027212 */ /* 0x000fe200078e33ff */
[----:B------:R-:W-:Y:S03]  /*1970*/  BSSY.RECONVERGENT B0, `(.L_x_21) ;  /* 0x0000017000007945 */ /* 0x000fe60003800200 */
[----:B----4-:R-:W-:Y:S02]  /*1980*/  IADD3 R2, PT, PT, -R17, UR4, R2 ;  /* 0x0000000411027c10 */ /* 0x010fe4000fffe102 */
[----:B--23--:R-:W-:Y:S02]  /*1990*/  IADD3 R4, PT, PT, -R3, UR4, -R17 ;  /* 0x0000000403047c10 */ /* 0x00cfe4000fffe911 */
[----:B------:R-:W-:-:S03]  /*19a0*/  LOP3.LUT P0, R2, R2, 0x3, RZ, 0xc0, !PT ;  /* 0x0000000302027812 */ /* 0x000fc6000780c0ff */
[----:B------:R-:W-:-:S05]  /*19b0*/  VIADD R4, R4, 0xfffffffe ;  /* 0xfffffffe04047836 */ /* 0x000fca0000000000 */
[----:B------:R-:W-:-:S05]  /*19c0*/  ISETP.GE.U32.AND P1, PT, R4, 0x3, PT ;  /* 0x000000030400780c */ /* 0x000fca0003f26070 */
[----:B------:R-:W-:Y:S08]  /*19d0*/  @!P0 BRA `(.L_x_22) ;  /* 0x0000000000408947 */ /* 0x000ff00003800000 */
[----:B------:R-:W2:Y:S01]  /*19e0*/  LDCU.64 UR4, c[0x0][0x388] ;  /* 0x00007100ff0477ac */ /* 0x000ea20008000a00 */
[----:B------:R-:W3:Y:S01]  /*19f0*/  LDC.64 R10, c[0x0][0x380] ;  /* 0x0000e000ff0a7b82 */ /* 0x000ee20000000a00 */
[----:B------:R-:W-:-:S04]  /*1a00*/  IMAD.WIDE R4, R17, 0x4, R8 ;  /* 0x0000000411047825 */ /* 0x000fc800078e0208 */
[----:B------:R-:W-:Y:S01]  /*1a10*/  IMAD.MOV R2, RZ, RZ, -R2 ;  /* 0x000000ffff027224 */ /* 0x000fe200078e0a02 */
[----:B--2---:R-:W-:-:S04]  /*1a20*/  IADD3 R6, P2, PT, R4, UR4, RZ ;  /* 0x0000000404067c10 */ /* 0x004fc8000ff5e0ff */
[----:B------:R-:W-:-:S04]  /*1a30*/  IADD3 R6, P0, PT, R6, 0x4, RZ ;  /* 0x0000000406067810 */ /* 0x000fc80007f1e0ff */
[----:B------:R-:W-:-:S09]  /*1a40*/  IADD3.X R7, PT, PT, RZ, UR5, R5, P0, P2 ;  /* 0x00000005ff077c10 */ /* 0x000fd200087e4405 */
.L_x_23:
[----:B--2---:R-:W-:-:S06]  /*1a50*/  IMAD.WIDE R4, R3, 0x4, R6 ;  /* 0x0000000403047825 */ /* 0x004fcc00078e0206 */
[----:B------:R-:W2:Y:S01]  /*1a60*/  LDG.E R5, desc[UR36][R4.64] ;  /* 0x0000002404057981 */ /* 0x000ea2000c1e1900 */
[C---:B01-3--:R-:W-:Y:S01]  /*1a70*/  IMAD.WIDE R12, R18.reuse, 0x4, R10 ;  /* 0x00000004120c7825 */ /* 0x04bfe200078e020a */
[----:B------:R-:W-:-:S03]  /*1a80*/  IADD3 R18, PT, PT, R18, 0x1, RZ ;  /* 0x0000000112127810 */ /* 0x000fc60007ffe0ff */
[----:B------:R-:W-:Y:S02]  /*1a90*/  VIADD R2, R2, 0x1 ;  /* 0x0000000102027836 */ /* 0x000fe40000000000 */
[----:B------:R-:W-:-:S03]  /*1aa0*/  VIADD R3, R3, 0x1 ;  /* 0x0000000103037836 */ /* 0x000fc60000000000 */
[----:B------:R-:W-:Y:S01]  /*1ab0*/  ISETP.NE.AND P0, PT, R2, RZ, PT ;  /* 0x000000ff0200720c */ /* 0x000fe20003f05270 */
[----:B--2---:R2:W-:-:S12]  /*1ac0*/  STG.E desc[UR36][R12.64], R5 ;  /* 0x000000050c007986 */ /* 0x0045d8000c101924 */
[----:B------:R-:W-:Y:S05]  /*1ad0*/  @P0 BRA `(.L_x_23) ;  /* 0xfffffffc00dc0947 */ /* 0x000fea000383ffff */
.L_x_22:
[----:B------:R-:W-:Y:S05]  /*1ae0*/  BSYNC.RECONVERGENT B0 ;  /* 0x0000000000007941 */ /* 0x000fea0003800200 */
.L_x_21:
[----:B------:R-:W-:Y:S05]  /*1af0*/  @!P1 EXIT ;  /* 0x000000000000994d */ /* 0x000fea0003800000 */
[----:B------:R-:W3:Y:S01]  /*1b00*/  LDCU.128 UR4, c[0x0][0x380] ;  /* 0x00007000ff0477ac */ /* 0x000ee20008000c00 */
[----:B------:R-:W-:-:S03]  /*1b10*/  IMAD.WIDE R8, R17, 0x4, R8 ;  /* 0x0000000411087825 */ /* 0x000fc600078e0208 */
[----:B---3--:R-:W-:Y:S01]  /*1b20*/  IADD3 R6, P1, PT, R8, UR6, RZ ;  /* 0x0000000608067c10 */ /* 0x008fe2000ff3e0ff */
[----:B------:R-:W-:-:S03]  /*1b30*/  UIADD3 UR4, UP0, UPT, UR4, 0x8, URZ ;  /* 0x0000000804047890 */ /* 0x000fc6000ff1e0ff */
[----:B------:R-:W-:Y:S01]  /*1b40*/  IADD3 R6, P0, PT, R6, 0x10, RZ ;  /* 0x0000001006067810 */ /* 0x000fe20007f1e0ff */
[----:B------:R-:W-:-:S03]  /*1b50*/  UIADD3.X UR5, UPT, UPT, URZ, UR5, URZ, UP0, !UPT ;  /* 0x00000005ff057290 */ /* 0x000fc600087fe4ff */
[----:B------:R-:W-:-:S09]  /*1b60*/  IADD3.X R7, PT, PT, RZ, UR7, R9, P0, P1 ;  /* 0x00000007ff077c10 */ /* 0x000fd200087e2409 */
.L_x_24:
[----:B--2---:R-:W-:-:S05]  /*1b70*/  IMAD.WIDE R4, R3, 0x4, R6 ;  /* 0x0000000403047825 */ /* 0x004fca00078e0206 */
[----:B---3--:R-:W2:Y:S01]  /*1b80*/  LDG.E R11, desc[UR36][R4.64+-0xc] ;  /* 0xfffff424040b7981 */ /* 0x008ea2000c1e1900 */
[----:B------:R-:W-:Y:S02]  /*1b90*/  IMAD.U32 R8, RZ, RZ, UR4 ;  /* 0x00000004ff087e24 */ /* 0x000fe4000f8e00ff */
[----:B------:R-:W-:Y:S02]  /*1ba0*/  IMAD.U32 R9, RZ, RZ, UR5 ;  /* 0x00000005ff097e24 */ /* 0x000fe4000f8e00ff */
[----:B------:R-:W-:-:S05]  /*1bb0*/  IMAD.WIDE R8, R18, 0x4, R8 ;  /* 0x0000000412087825 */ /* 0x000fca00078e0208 */
[----:B--2---:R3:W-:Y:S04]  /*1bc0*/  STG.E desc[UR36][R8.64+-0x8], R11 ;  /* 0xfffff80b08007986 */ /* 0x0047e8000c101924 */
[----:B01----:R-:W2:Y:S04]  /*1bd0*/  LDG.E R13, desc[UR36][R4.64+-0x8] ;  /* 0xfffff824040d7981 */ /* 0x003ea8000c1e1900 */
[----:B--2---:R3:W-:Y:S04]  /*1be0*/  STG.E desc[UR36][R8.64+-0x4], R13 ;  /* 0xfffffc0d08007986 */ /* 0x0047e8000c101924 */
[----:B------:R-:W2:Y:S04]  /*1bf0*/  LDG.E R15, desc[UR36][R4.64+-0x4] ;  /* 0xfffffc24040f7981 */ /* 0x000ea8000c1e1900 */
[----:B--2---:R3:W-:Y:S04]  /*1c00*/  STG.E desc[UR36][R8.64], R15 ;  /* 0x0000000f08007986 */ /* 0x0047e8000c101924 */
[----:B------:R-:W2:Y:S01]  /*1c10*/  LDG.E R17, desc[UR36][R4.64] ;  /* 0x0000002404117981 */ /* 0x000ea2000c1e1900 */
[----:B------:R-:W-:-:S02]  /*1c20*/  VIADD R3, R3, 0x4 ;  /* 0x0000000403037836 */ /* 0x000fc40000000000 */
[----:B------:R-:W-:-:S03]  /*1c30*/  VIADD R18, R18, 0x4 ;  /* 0x0000000412127836 */ /* 0x000fc60000000000 */
[----:B------:R-:W-:Y:S01]  /*1c40*/  ISETP.GE.AND P0, PT, R3, R0, PT ;  /* 0x000000000300720c */ /* 0x000fe20003f06270 */
[----:B--2---:R3:W-:-:S12]  /*1c50*/  STG.E desc[UR36][R8.64+0x4], R17 ;  /* 0x0000041108007986 */ /* 0x0047d8000c101924 */
[----:B------:R-:W-:Y:S05]  /*1c60*/  @!P0 BRA `(.L_x_24) ;  /* 0xfffffffc00c08947 */ /* 0x000fea000383ffff */
[----:B------:R-:W-:Y:S05]  /*1c70*/  EXIT ;  /* 0x000000000000794d */ /* 0x000fea0003800000 */
        .type           $_Z15mergeSortGlobalPiS_i$_Z9mergeSortPiiiS_,@function
        .size           $_Z15mergeSortGlobalPiS_i$_Z9mergeSortPiiiS_,(.L_x_65 - $_Z15mergeSortGlobalPiS_i$_Z9mergeSortPiiiS_)
$_Z15mergeSortGlobalPiS_i$_Z9mergeSortPiiiS_:
[----:B------:R-:W-:-:S05]  /*1c80*/  VIADD R1, R1, 0xffffffb0 ;  /* 0xffffffb001017836 */ /* 0x000fca0000000000 */
[----:B------:R-:W-:Y:S04]  /*1c90*/  STL [R1+0x48], R39 ;  /* 0x0000482701007387 */ /* 0x000fe80000100800 */
[----:B------:R-:W-:Y:S04]  /*1ca0*/  STL [R1+0x44], R37 ;  /* 0x0000442501007387 */ /* 0x000fe80000100800 */
[----:B------:R-:W-:Y:S04]  /*1cb0*/  STL [R1+0x40], R31 ;  /* 0x0000401f01007387 */ /* 0x000fe80000100800 */
[----:B------:R-:W-:Y:S04]  /*1cc0*/  STL [R1+0x3c], R30 ;  /* 0x00003c1e01007387 */ /* 0x000fe80000100800 */
[----:B------:R-:W-:Y:S04]  /*1cd0*/  STL [R1+0x38], R29 ;  /* 0x0000381d01007387 */ /* 0x000fe80000100800 */
[----:B------:R-:W-:Y:S04]  /*1ce0*/  STL [R1+0x34], R28 ;  /* 0x0000341c01007387 */ /* 0x000fe80000100800 */
[----:B------:R0:W-:Y:S04]  /*1cf0*/  STL [R1+0x30], R27 ;  /* 0x0000301b01007387 */ /* 0x0001e80000100800 */
[----:B------:R1:W-:Y:S04]  /*1d00*/  STL [R1+0x2c], R26 ;  /* 0x00002c1a01007387 */ /* 0x0003e80000100800 */
[----:B------:R2:W-:Y:S01]  /*1d10*/  STL [R1+0x28], R25 ;  /* 0x0000281901007387 */ /* 0x0005e20000100800 */
[----:B0-----:R-:W-:-:S03]  /*1d20*/  MOV R27, R9 ;  /* 0x00000009001b7202 */ /* 0x001fc60000000f00 */
[----:B------:R0:W-:Y:S01]  /*1d30*/  STL [R1+0x24], R24 ;  /* 0x0000241801007387 */ /* 0x0001e20000100800 */
[----:B-1----:R-:W-:-:S03]  /*1d40*/  IMAD.MOV.U32 R26, RZ, RZ, R8 ;  /* 0x000000ffff1a7224 */ /* 0x002fc600078e0008 */
[----:B------:R1:W-:Y:S01]  /*1d50*/  STL [R1+0x20], R23 ;  /* 0x0000201701007387 */ /* 0x0003e20000100800 */
[----:B--2---:R-:W-:-:S03]  /*1d60*/  IMAD.MOV.U32 R25, RZ, RZ, R5 ;  /* 0x000000ffff197224 */ /* 0x004fc600078e0005 */
[----:B------:R-:W-:Y:S01]  /*1d70*/  STL [R1+0x1c], R22 ;  /* 0x00001c1601007387 */ /* 0x000fe20000100800 */
[----:B0-----:R-:W-:-:S03]  /*1d80*/  IMAD.MOV.U32 R24, RZ, RZ, R4 ;  /* 0x000000ffff187224 */ /* 0x001fc600078e0004 */
[----:B------:R-:W-:Y:S01]  /*1d90*/  STL [R1+0x18], R21 ;  /* 0x0000181501007387 */ /* 0x000fe20000100800 */
[----:B-1----:R-:W0:Y:S05]  /*1da0*/  BMOV.32.CLEAR R23, B6 ;  /* 0x0000000006177355 */ /* 0x002e2a0000100000 */
[----:B------:R-:W-:Y:S01]  /*1db0*/  STL [R1+0x14], R20 ;  /* 0x0000141401007387 */ /* 0x000fe20000100800 */
[----:B------:R-:W-:Y:S03]  /*1dc0*/  BSSY.RECONVERGENT B6, `(.L_x_25) ;  /* 0x0000203000067945 */ /* 0x000fe60003800200 */
[----:B------:R1:W-:Y:S04]  /*1dd0*/  STL [R1+0x10], R19 ;  /* 0x0000101301007387 */ /* 0x0003e80000100800 */
[----:B------:R2:W-:Y:S04]  /*1de0*/  STL [R1+0xc], R18 ;  /* 0x00000c1201007387 */ /* 0x0005e80000100800 */
[----:B------:R2:W-:Y:S01]  /*1df0*/  STL [R1+0x8], R17 ;  /* 0x0000081101007387 */ /* 0x0005e20000100800 */
[----:B-1----:R-:W-:-:S03]  /*1e00*/  IMAD.MOV.U32 R19, RZ, RZ, R7 ;  /* 0x000000ffff137224 */ /* 0x002fc600078e0007 */
[----:B------:R2:W-:Y:S04]  /*1e10*/  STL [R1+0x4], R16 ;  /* 0x0000041001007387 */ /* 0x0005e80000100800 */
[----:B------:R2:W-:Y:S01]  /*1e20*/  STL [R1], R2 ;  /* 0x0000000201007387 */ /* 0x0005e20000100800 */
[----:B------:R-:W-:Y:S01]  /*1e30*/  ISETP.GT.AND P0, PT, R19, R6, PT ;  /* 0x000000061300720c */ /* 0x000fe20003f04270 */
[----:B------:R-:W-:-:S12]  /*1e40*/  IMAD.MOV.U32 R22, RZ, RZ, R6 ;  /* 0x000000ffff167224 */ /* 0x000fd800078e0006 */
[----:B0-2---:R-:W-:Y:S05]  /*1e50*/  @!P0 BRA `(.L_x_26) ;  /* 0x0000001c00e48947 */ /* 0x005fea0003800000 */
[--C-:B------:R-:W-:Y:S02]  /*1e60*/  IMAD.IADD R18, R19, 0x1, -R22.reuse ;  /* 0x0000000113127824 */ /* 0x100fe400078e0a16 */
[----:B------:R-:W-:Y:S01]  /*1e70*/  HFMA2 R21, -RZ, RZ, 0, 0 ;  /* 0x00000000ff157431 */ /* 0x000fe200000001ff */
[----:B------:R-:W-:Y:S01]  /*1e80*/  MOV R4, R24 ;  /* 0x0000001800047202 */ /* 0x000fe20000000f00 */
[----:B------:R-:W-:Y:S01]  /*1e90*/  IMAD.MOV.U32 R5, RZ, RZ, R25 ;  /* 0x000000ffff057224 */ /* 0x000fe200078e0019 */
[----:B------:R-:W-:Y:S01]  /*1ea0*/  MOV R20, 0x1f30 ;  /* 0x00001f3000147802 */ /* 0x000fe20000000f00 */
[----:B------:R-:W-:Y:S01]  /*1eb0*/  IMAD.MOV.U32 R6, RZ, RZ, R22 ;  /* 0x000000ffff067224 */ /* 0x000fe200078e0016 */
[----:B------:R-:W-:Y:S01]  /*1ec0*/  LEA.HI R17, R18, R18, RZ, 0x1 ;  /* 0x0000001212117211 */ /* 0x000fe200078f08ff */
[----:B------:R-:W-:Y:S02]  /*1ed0*/  IMAD.MOV.U32 R8, RZ, RZ, R26 ;  /* 0x000000ffff087224 */ /* 0x000fe400078e001a */
[----:B------:R-:W-:Y:S01]  /*1ee0*/  IMAD.MOV.U32 R9, RZ, RZ, R27 ;  /* 0x000000ffff097224 */ /* 0x000fe200078e001b */
[----:B------:R-:W-:-:S05]  /*1ef0*/  SHF.R.S32.HI R17, RZ, 0x1, R17 ;  /* 0x00000001ff117819 */ /* 0x000fca0000011411 */
[----:B------:R-:W-:-:S04]  /*1f00*/  IMAD.IADD R16, R22, 0x1, R17 ;  /* 0x0000000116107824 */ /* 0x000fc800078e0211 */
[----:B------:R-:W-:-:S07]  /*1f10*/  IMAD.MOV.U32 R7, RZ, RZ, R16 ;  /* 0x000000ffff077224 */ /* 0x000fce00078e0010 */
[----:B------:R-:W-:Y:S05]  /*1f20*/  CALL.REL.NOINC `($_Z15mergeSortGlobalPiS_i$_Z9mergeSortPiiiS_) ;  /* 0xfffffffc00547944 */ /* 0x000fea0003c3ffff */
[----:B------:R-:W-:Y:S01]  /*1f30*/  VIADD R2, R16, 0x1 ;  /* 0x0000000110027836 */ /* 0x000fe20000000000 */
[----:B------:R-:W-:Y:S01]  /*1f40*/  MOV R9, R27 ;  /* 0x0000001b00097202 */ /* 0x000fe20000000f00 */
[----:B------:R-:W-:Y:S01]  /*1f50*/  IMAD.MOV.U32 R4, RZ, RZ, R24 ;  /* 0x000000ffff047224 */ /* 0x000fe200078e0018 */
[----:B------:R-:W-:Y:S01]  /*1f60*/  MOV R20, 0x1fd0 ;  /* 0x00001fd000147802 */ /* 0x000fe20000000f00 */
[----:B------:R-:W-:Y:S02]  /*1f70*/  IMAD.MOV.U32 R5, RZ, RZ, R25 ;  /* 0x000000ffff057224 */ /* 0x000fe400078e0019 */
[----:B------:R-:W-:Y:S02]  /*1f80*/  IMAD.MOV.U32 R7, RZ, RZ, R19 ;  /* 0x000000ffff077224 */ /* 0x000fe400078e0013 */
[----:B------:R-:W-:Y:S02]  /*1f90*/  IMAD.MOV.U32 R8, RZ, RZ, R26 ;  /* 0x000000ffff087224 */ /* 0x000fe400078e001a */
[----:B------:R-:W-:-:S02]  /*1fa0*/  IMAD.MOV.U32 R6, RZ, RZ, R2 ;  /* 0x000000ffff067224 */ /* 0x000fc400078e0002 */
[----:B------:R-:W-:-:S07]  /*1fb0*/  IMAD.MOV.U32 R21, RZ, RZ, 0x0 ;  /* 0x00000000ff157424 */ /* 0x000fce00078e00ff */
[----:B------:R-:W-:Y:S05]  /*1fc0*/  CALL.REL.NOINC `($_Z15mergeSortGlobalPiS_i$_Z9mergeSortPiiiS_) ;  /* 0xfffffffc002c7944 */ /* 0x000fea0003c3ffff */
[----:B------:R-:W0:Y:S01]  /*1fd0*/  LDC.64 R12, c[0x0][0x358] ;  /* 0x0000d600ff0c7b82 */ /* 0x000e220000000a00 */
[----:B------:R-:W-:Y:S01]  /*1fe0*/  ISETP.GE.AND P0, PT, R18, -0x1, PT ;  /* 0xffffffff1200780c */ /* 0x000fe20003f06270 */
[----:B------:R-:W-:Y:S01]  /*1ff0*/  BSSY.RECONVERGENT B2, `(.L_x_27) ;  /* 0x00000a1000027945 */ /* 0x000fe20003800200 */
[----:B------:R-:W-:Y:S02]  /*2000*/  IMAD.IADD R0, R19, 0x1, -R16 ;  /* 0x0000000113007824 */ /* 0x000fe400078e0a10 */
[----:B------:R-:W-:-:S09]  /*2010*/  IMAD.WIDE R4, R17, 0x4, RZ ;  /* 0x0000000411047825 */ /* 0x000fd200078e02ff */
[----:B------:R-:W-:Y:S05]  /*2020*/  @!P0 BRA `(.L_x_28) ;  /* 0x0000000800748947 */ /* 0x000fea0003800000 */
[C---:B------:R-:W-:Y:S01]  /*2030*/  ISETP.GE.U32.AND P0, PT, R17.reuse, 0x3, PT ;  /* 0x000000031100780c */ /* 0x040fe20003f06070 */
[----:B------:R-:W-:Y:S01]  /*2040*/  VIADD R6, R17, 0x1 ;  /* 0x0000000111067836 */ /* 0x000fe20000000000 */
[----:B------:R-:W-:Y:S01]  /*2050*/  BSSY.RECONVERGENT B1, `(.L_x_29) ;  /* 0x0000085000017945 */ /* 0x000fe20003800200 */
[----:B------:R-:W-:-:S03]  /*2060*/  IMAD.MOV.U32 R3, RZ, RZ, RZ ;  /* 0x000000ffff037224 */ /* 0x000fc600078e00ff */
[----:B------:R-:W-:-:S07]  /*2070*/  LOP3.LUT R10, R6, 0x3, RZ, 0xc0, !PT ;  /* 0x00000003060a7812 */ /* 0x000fce00078ec0ff */
[----:B------:R-:W-:Y:S05]  /*2080*/  @!P0 BRA `(.L_x_30) ;  /* 0x0000000800048947 */ /* 0x000fea0003800000 */
[----:B------:R-:W-:Y:S01]  /*2090*/  LOP3.LUT R3, R6, 0xfffffffc, RZ, 0xc0, !PT ;  /* 0xfffffffc06037812 */ /* 0x000fe200078ec0ff */
[----:B------:R-:W-:Y:S01]  /*20a0*/  IMAD.WIDE R6, R22, 0x4, R26 ;  /* 0x0000000416067825 */ /* 0x000fe200078e021a */
[----:B------:R-:W-:Y:S01]  /*20b0*/  IADD3 R8, P1, PT, R24, 0x8, RZ ;  /* 0x0000000818087810 */ /* 0x000fe20007f3e0ff */
[----:B------:R-:W-:Y:S01]  /*20c0*/  BSSY.RELIABLE B0, `(.L_x_31) ;  /* 0x0000068000007945 */ /* 0x000fe20003800100 */
[----:B------:R-:W-:Y:S01]  /*20d0*/  IADD3 R28, PT, PT, -R3, RZ, RZ ;  /* 0x000000ff031c7210 */ /* 0x000fe20007ffe1ff */
[----:B------:R-:W-:Y:S01]  /*20e0*/  IMAD.MOV.U32 R11, RZ, RZ, R22 ;  /* 0x000000ffff0b7224 */ /* 0x000fe200078e0016 */
[----:B------:R-:W-:Y:S01]  /*20f0*/  IADD3 R6, P2, PT, R6, 0x8, RZ ;  /* 0x0000000806067810 */ /* 0x000fe20007f5e0ff */
[----:B------:R-:W-:Y:S01]  /*2100*/  IMAD.X R9, RZ, RZ, R25, P1 ;  /* 0x000000ffff097224 */ /* 0x000fe200008e0619 */
[----:B------:R-:W-:-:S03]  /*2110*/  ISETP.GE.AND P0, PT, R28, RZ, PT ;  /* 0x000000ff1c00720c */ /* 0x000fc60003f06270 */
[----:B------:R-:W-:-:S10]  /*2120*/  IMAD.X R7, RZ, RZ, R7, P2 ;  /* 0x000000ffff077224 */ /* 0x000fd400010e0607 */
[----:B------:R-:W-:Y:S05]  /*2130*/  @P0 BRA `(.L_x_32) ;  /* 0x0000000400800947 */ /* 0x000fea0003800000 */
[----:B------:R-:W-:Y:S01]  /*2140*/  IMAD.MOV R14, RZ, RZ, -R28 ;  /* 0x000000ffff0e7224 */ /* 0x000fe200078e0a1c */
[----:B------:R-:W-:Y:S01]  /*2150*/  BSSY.RECONVERGENT B3, `(.L_x_33) ;  /* 0x0000038000037945 */ /* 0x000fe20003800200 */
[----:B------:R-:W-:-:S03]  /*2160*/  PLOP3.LUT P0, PT, PT, PT, PT, 0x80, 0x8 ;  /* 0x000000000008781c */ /* 0x000fc60003f0f070 */
[----:B------:R-:W-:-:S13]  /*2170*/  ISETP.GT.AND P1, PT, R14, 0xc, PT ;  /* 0x0000000c0e00780c */ /* 0x000fda0003f24270 */
[----:B------:R-:W-:Y:S05]  /*2180*/  @!P1 BRA `(.L_x_34) ;  /* 0x0000000000d09947 */ /* 0x000fea0003800000 */
[----:B------:R-:W-:-:S13]  /*2190*/  PLOP3.LUT P0, PT, PT, PT, PT, 0x8, 0x80 ;  /* 0x000000000080781c */ /* 0x000fda0003f0e170 */
.L_x_35:
[----:B0-----:R-:W-:Y:S01]  /*21a0*/  R2UR UR4, R12 ;  /* 0x000000000c0472ca */ /* 0x001fe200000e0000 */
[----:B------:R-:W-:Y:S01]  /*21b0*/  IMAD.WIDE R14, R11, 0x4, R8 ;  /* 0x000000040b0e7825 */ /* 0x000fe200078e0208 */
[----:B------:R-:W-:-:S13]  /*21c0*/  R2UR UR5, R13 ;  /* 0x000000000d0572ca */ /* 0x000fda00000e0000 */
[----:B------:R-:W2:Y:S01]  /*21d0*/  LDG.E R29, desc[UR4][R14.64+-0x8] ;  /* 0xfffff8040e1d7981 */ /* 0x000ea2000c1e1900 */
[----:B------:R-:W-:Y:S02]  /*21e0*/  R2UR UR6, R12 ;  /* 0x000000000c0672ca */ /* 0x000fe400000e0000 */
[----:B------:R-:W-:Y:S01]  /*21f0*/  R2UR UR7, R13 ;  /* 0x000000000d0772ca */ /* 0x000fe200000e0000 */
[----:B--2---:R0:W-:-:S12]  /*2200*/  STG.E desc[UR4][R6.64+-0x8], R29 ;  /* 0xfffff81d06007986 */ /* 0x0041d8000c101904 */
[----:B------:R-:W2:Y:S04]  /*2210*/  LDG.E R33, desc[UR6][R14.64+-0x4] ;  /* 0xfffffc060e217981 */ /* 0x000ea8000c1e1900 */
[----:B--2---:R1:W-:Y:S04]  /*2220*/  STG.E desc[UR4][R6.64+-0x4], R33 ;  /* 0xfffffc2106007986 */ /* 0x0043e8000c101904 */
[----:B------:R-:W2:Y:S01]  /*2230*/  LDG.E R35, desc[UR6][R14.64] ;  /* 0x000000060e237981 */ /* 0x000ea2000c1e1900 */
[----:B------:R-:W-:-:S03]  /*2240*/  VIADD R31, R11, 0x4 ;  /* 0x000000040b1f7836 */ /* 0x000fc60000000000 */
[----:B--2---:R2:W-:Y:S04]  /*2250*/  STG.E desc[UR4][R6.64], R35 ;  /* 0x0000002306007986 */ /* 0x0045e8000c101904 */
[----:B------:R-:W3:Y:S01]  /*2260*/  LDG.E R37, desc[UR6][R14.64+0x4] ;  /* 0x000004060e257981 */ /* 0x000ee2000c1e1900 */
[----:B------:R-:W-:-:S03]  /*2270*/  IMAD.WIDE R30, R31, 0x4, R8 ;  /* 0x000000041f1e7825 */ /* 0x000fc600078e0208 */
[----:B---3--:R3:W-:Y:S04]  /*2280*/  STG.E desc[UR4][R6.64+0x4], R37 ;  /* 0x0000042506007986 */ /* 0x0087e8000c101904 */
[----:B0-----:R-:W4:Y:S04]  /*2290*/  LDG.E R29, desc[UR6][R30.64+-0x8] ;  /* 0xfffff8061e1d7981 */ /* 0x001f28000c1e1900 */
[----:B----4-:R0:W-:Y:S04]  /*22a0*/  STG.E desc[UR4][R6.64+0x8], R29 ;  /* 0x0000081d06007986 */ /* 0x0101e8000c101904 */
[----:B-1----:R-:W4:Y:S04]  /*22b0*/  LDG.E R33, desc[UR6][R30.64+-0x4] ;  /* 0xfffffc061e217981 */ /* 0x002f28000c1e1900 */
[----:B----4-:R1:W-:Y:S04]  /*22c0*/  STG.E desc[UR4][R6.64+0xc], R33 ;  /* 0x00000c2106007986 */ /* 0x0103e8000c101904 */
[----:B--2---:R-:W2:Y:S01]  /*22d0*/  LDG.E R35, desc[UR6][R30.64] ;  /* 0x000000061e237981 */ /* 0x004ea2000c1e1900 */
[----:B------:R-:W-:-:S03]  /*22e0*/  IADD3 R15, PT, PT, R11, 0x8, RZ ;  /* 0x000000080b0f7810 */ /* 0x000fc60007ffe0ff */
[----:B--2---:R2:W-:Y:S04]  /*22f0*/  STG.E desc[UR4][R6.64+0x10], R35 ;  /* 0x0000102306007986 */ /* 0x0045e8000c101904 */
[----:B---3--:R-:W3:Y:S01]  /*2300*/  LDG.E R37, desc[UR6][R30.64+0x4] ;  /* 0x000004061e257981 */ /* 0x008ee2000c1e1900 */
[----:B------:R-:W-:-:S03]  /*2310*/  IMAD.WIDE R14, R15, 0x4, R8 ;  /* 0x000000040f0e7825 */ /* 0x000fc600078e0208 */
[----:B---3--:R3:W-:Y:S04]  /*2320*/  STG.E desc[UR4][R6.64+0x14], R37 ;  /* 0x0000142506007986 */ /* 0x0087e8000c101904 */
[----:B0-----:R-:W4:Y:S04]  /*2330*/  LDG.E R29, desc[UR6][R14.64+-0x8] ;  /* 0xfffff8060e1d7981 */ /* 0x001f28000c1e1900 */
[----:B----4-:R0:W-:Y:S04]  /*2340*/  STG.E desc[UR4][R6.64+0x18], R29 ;  /* 0x0000181d06007986 */ /* 0x0101e8000c101904 */
[----:B-1----:R-:W4:Y:S04]  /*2350*/  LDG.E R33, desc[UR6][R14.64+-0x4] ;  /* 0xfffffc060e217981 */ /* 0x002f28000c1e1900 */
[----:B----4-:R1:W-:Y:S04]  /*2360*/  STG.E desc[UR4][R6.64+0x1c], R33 ;  /* 0x00001c2106007986 */ /* 0x0103e8000c101904 */
[----:B--2---:R-:W2:Y:S01]  /*2370*/  LDG.E R35, desc[UR6][R14.64] ;  /* 0x000000060e237981 */ /* 0x004ea2000c1e1900 */
[----:B------:R-:W-:-:S03]  /*2380*/  VIADD R31, R11, 0xc ;  /* 0x0000000c0b1f7836 */ /* 0x000fc60000000000 */
[----:B--2---:R2:W-:Y:S04]  /*2390*/  STG.E desc[UR4][R6.64+0x20], R35 ;  /* 0x0000202306007986 */ /* 0x0045e8000c101904 */
[----:B---3--:R-:W3:Y:S01]  /*23a0*/  LDG.E R37, desc[UR6][R14.64+0x4] ;  /* 0x000004060e257981 */ /* 0x008ee2000c1e1900 */
[----:B------:R-:W-:-:S03]  /*23b0*/  IMAD.WIDE R30, R31, 0x4, R8 ;  /* 0x000000041f1e7825 */ /* 0x000fc600078e0208 */
[----:B---3--:R-:W-:Y:S04]  /*23c0*/  STG.E desc[UR4][R6.64+0x24], R37 ;  /* 0x0000242506007986 */ /* 0x008fe8000c101904 */
[----:B0-----:R-:W3:Y:S04]  /*23d0*/  LDG.E R29, desc[UR6][R30.64+-0x8] ;  /* 0xfffff8061e1d7981 */ /* 0x001ee8000c1e1900 */
[----:B---3--:R0:W-:Y:S04]  /*23e0*/  STG.E desc[UR4][R6.64+0x28], R29 ;  /* 0x0000281d06007986 */ /* 0x0081e8000c101904 */
[----:B-1----:R-:W3:Y:S04]  /*23f0*/  LDG.E R33, desc[UR6][R30.64+-0x4] ;  /* 0xfffffc061e217981 */ /* 0x002ee8000c1e1900 */
[----:B---3--:R-:W-:Y:S04]  /*2400*/  STG.E desc[UR4][R6.64+0x2c], R33 ;  /* 0x00002c2106007986 */ /* 0x008fe8000c101904 */
[----:B------:R-:W3:Y:S01]  /*2410*/  LDG.E R15, desc[UR6][R30.64] ;  /* 0x000000061e0f7981 */ /* 0x000ee2000c1e1900 */
[----:B------:R-:W-:-:S05]  /*2420*/  VIADD R28, R28, 0x10 ;  /* 0x000000101c1c7836 */ /* 0x000fca0000000000 */
[----:B------:R-:W-:Y:S01]  /*2430*/  ISETP.GE.AND P1, PT, R28, -0xc, PT ;  /* 0xfffffff41c00780c */ /* 0x000fe20003f26270 */
[----:B---3--:R-:W-:Y:S04]  /*2440*/  STG.E desc[UR4][R6.64+0x30], R15 ;  /* 0x0000300f06007986 */ /* 0x008fe8000c101904 */
[----:B--2---:R-:W2:Y:S01]  /*2450*/  LDG.E R35, desc[UR6][R30.64+0x4] ;  /* 0x000004061e237981 */ /* 0x004ea2000c1e1900 */
[----:B------:R-:W-:Y:S01]  /*2460*/  IADD3 R14, P2, PT, R6, 0x40, RZ ;  /* 0x00000040060e7810 */ /* 0x000fe20007f5e0ff */
[----:B------:R-:W-:-:S04]  /*2470*/  VIADD R11, R11, 0x10 ;  /* 0x000000100b0b7836 */ /* 0x000fc80000000000 */
[----:B0-----:R-:W-:Y:S01]  /*2480*/  IMAD.X R29, RZ, RZ, R7, P2 ;  /* 0x000000ffff1d7224 */ /* 0x001fe200010e0607 */
[----:B--2---:R0:W-:Y:S02]  /*2490*/  STG.E desc[UR4][R6.64+0x34], R35 ;  /* 0x0000342306007986 */ /* 0x0041e4000c101904 */
[----:B0-----:R-:W-:Y:S02]  /*24a0*/  IMAD.MOV.U32 R6, RZ, RZ, R14 ;  /* 0x000000ffff067224 */ /* 0x001fe400078e000e */
[----:B------:R-:W-:Y:S01]  /*24b0*/  MOV R7, R29 ;  /* 0x0000001d00077202 */ /* 0x000fe20000000f00 */
[----:B------:R-:W-:Y:S06]  /*24c0*/  @!P1 BRA `(.L_x_35) ;  /* 0xfffffffc00349947 */ /* 0x000fec000383ffff */
.L_x_34:
[----:B------:R-:W-:Y:S05]  /*24d0*/  BSYNC.RECONVERGENT B3 ;  /* 0x0000000000037941 */ /* 0x000fea0003800200 */
.L_x_33:
[----:B------:R-:W-:Y:S01]  /*24e0*/  IMAD.MOV R14, RZ, RZ, -R28 ;  /* 0x000000ffff0e7224 */ /* 0x000fe200078e0a1c */
[----:B------:R-:W-:Y:S04]  /*24f0*/  BSSY.RECONVERGENT B3, `(.L_x_36) ;  /* 0x0000021000037945 */ /* 0x000fe80003800200 */
[----:B------:R-:W-:-:S13]  /*2500*/  ISETP.GT.AND P1, PT, R14, 0x4, PT ;  /* 0x000000040e00780c */ /* 0x000fda0003f24270 */
[----:B------:R-:W-:Y:S05]  /*2510*/  @!P1 BRA `(.L_x_37) ;  /* 0x0000000000789947 */ /* 0x000fea0003800000 */
        /* <DEDUP_REMOVED lines=15> */
[----:B0-----:R-:W3:Y:S04]  /*2610*/  LDG.E R29, desc[UR6][R30.64+-0x8] ;  /* 0xfffff8061e1d7981 */ /* 0x001ee8000c1e1900 */
[----:B---3--:R0:W-:Y:S04]  /*2620*/  STG.E desc[UR4][R6.64+0x8], R29 ;  /* 0x0000081d06007986 */ /* 0x0081e8000c101904 */
[----:B-1----:R-:W3:Y:S04]  /*2630*/  LDG.E R33, desc[UR6][R30.64+-0x4] ;  /* 0xfffffc061e217981 */ /* 0x002ee8000c1e1900 */
[----:B---3--:R-:W-:Y:S04]  /*2640*/  STG.E desc[UR4][R6.64+0xc], R33 ;  /* 0x00000c2106007986 */ /* 0x008fe8000c101904 */
[----:B------:R-:W3:Y:S01]  /*2650*/  LDG.E R15, desc[UR6][R30.64] ;  /* 0x000000061e0f7981 */ /* 0x000ee2000c1e1900 */
[----:B------:R-:W-:-:S03]  /*2660*/  IADD3 R14, P1, PT, R6, 0x20, RZ ;  /* 0x00000020060e7810 */ /* 0x000fc60007f3e0ff */
[----:B---3--:R-:W-:Y:S04]  /*2670*/  STG.E desc[UR4][R6.64+0x10], R15 ;  /* 0x0000100f06007986 */ /* 0x008fe8000c101904 */
[----:B--2---:R-:W2:Y:S01]  /*2680*/  LDG.E R35, desc[UR6][R30.64+0x4] ;  /* 0x000004061e237981 */ /* 0x004ea2000c1e1900 */
[----:B0-----:R-:W-:Y:S01]  /*2690*/  IMAD.X R29, RZ, RZ, R7, P1 ;  /* 0x000000ffff1d7224 */ /* 0x001fe200008e0607 */
[----:B------:R-:W-:Y:S01]  /*26a0*/  PLOP3.LUT P0, PT, PT, PT, PT, 0x8, 0x80 ;  /* 0x000000000080781c */ /* 0x000fe20003f0e170 */
[----:B------:R-:W-:Y:S02]  /*26b0*/  VIADD R28, R28, 0x8 ;  /* 0x000000081c1c7836 */ /* 0x000fe40000000000 */
[----:B------:R-:W-:Y:S01]  /*26c0*/  VIADD R11, R11, 0x8 ;  /* 0x000000080b0b7836 */ /* 0x000fe20000000000 */
[----:B--2---:R0:W-:Y:S02]  /*26d0*/  STG.E desc[UR4][R6.64+0x14], R35 ;  /* 0x0000142306007986 */ /* 0x0041e4000c101904 */
[----:B0-----:R-:W-:Y:S01]  /*26e0*/  MOV R6, R14 ;  /* 0x0000000e00067202 */ /* 0x001fe20000000f00 */
[----:B------:R-:W-:-:S07]  /*26f0*/  IMAD.MOV.U32 R7, RZ, RZ, R29 ;  /* 0x000000ffff077224 */ /* 0x000fce00078e001d */
.L_x_37:
[----:B------:R-:W-:Y:S05]  /*2700*/  BSYNC.RECONVERGENT B3 ;  /* 0x0000000000037941 */ /* 0x000fea0003800200 */
.L_x_36:
[----:B------:R-:W-:-:S13]  /*2710*/  ISETP.EQ.AND P1, PT, R28, RZ, PT ;  /* 0x000000ff1c00720c */ /* 0x000fda0003f22270 */
[----:B------:R-:W-:Y:S05]  /*2720*/  @!P0 BREAK.RELIABLE P1, B0 ;  /* 0x0000000000008942 */ /* 0x000fea0000800100 */
[----:B------:R-:W-:Y:S05]  /*2730*/  @!P0 BRA P1, `(.L_x_30) ;  /* 0x0000000000588947 */ /* 0x000fea0000800000 */
.L_x_32:
[----:B------:R-:W-:Y:S05]  /*2740*/  BSYNC.RELIABLE B0 ;  /* 0x0000000000007941 */ /* 0x000fea0003800100 */
.L_x_31:
        /* <DEDUP_REMOVED lines=8> */
[----:B--2---:R-:W-:Y:S04]  /*27d0*/  STG.E desc[UR4][R6.64+-0x4], R31 ;  /* 0xfffffc1f06007986 */ /* 0x004fe8000c101904 */
[----:B------:R-:W2:Y:S01]  /*27e0*/  LDG.E R33, desc[UR6][R14.64] ;  /* 0x000000060e217981 */ /* 0x000ea2000c1e1900 */
[----:B------:R-:W-:-:S05]  /*27f0*/  VIADD R28, R28, 0x4 ;  /* 0x000000041c1c7836 */ /* 0x000fca0000000000 */
[----:B------:R-:W-:Y:S01]  /*2800*/  ISETP.NE.AND P0, PT, R28, RZ, PT ;  /* 0x000000ff1c00720c */ /* 0x000fe20003f05270 */
[----:B--2---:R-:W-:Y:S04]  /*2810*/  STG.E desc[UR4][R6.64], R33 ;  /* 0x0000002106007986 */ /* 0x004fe8000c101904 */
[----:B------:R-:W2:Y:S01]  /*2820*/  LDG.E R35, desc[UR6][R14.64+0x4] ;  /* 0x000004060e237981 */ /* 0x000ea2000c1e1900 */
[----:B0-----:R-:W-:Y:S01]  /*2830*/  IADD3 R29, P1, PT, R6, 0x10, RZ ;  /* 0x00000010061d7810 */ /* 0x001fe20007f3e0ff */
[----:B------:R-:W-:-:S04]  /*2840*/  VIADD R11, R11, 0x4 ;  /* 0x000000040b0b7836 */ /* 0x000fc80000000000 */
[----:B------:R-:W-:Y:S01]  /*2850*/  IMAD.X R30, RZ, RZ, R7, P1 ;  /* 0x000000ffff1e7224 */ /* 0x000fe200008e0607 */
[----:B--2---:R0:W-:Y:S02]  /*2860*/  STG.E desc[UR4][R6.64+0x4], R35 ;  /* 0x0000042306007986 */ /* 0x0041e4000c101904 */
[----:B0-----:R-:W-:Y:S02]  /*2870*/  IMAD.MOV.U32 R6, RZ, RZ, R29 ;  /* 0x000000ffff067224 */ /* 0x001fe400078e001d */
[----:B------:R-:W-:Y:S01]  /*2880*/  MOV R7, R30 ;  /* 0x0000001e00077202 */ /* 0x000fe20000000f00 */
[----:B------:R-:W-:Y:S06]  /*2890*/  @P0 BRA `(.L_x_31) ;  /* 0xfffffffc00ac0947 */ /* 0x000fec000383ffff */
.L_x_30:
[----:B------:R-:W-:Y:S05]  /*28a0*/  BSYNC.RECONVERGENT B1 ;  /* 0x0000000000017941 */ /* 0x000fea0003800200 */
.L_x_29:
[----:B------:R-:W-:-:S13]  /*28b0*/  ISETP.NE.AND P0, PT, R10, RZ, PT ;  /* 0x000000ff0a00720c */ /* 0x000fda0003f05270 */
[----:B------:R-:W-:Y:S05]  /*28c0*/  @!P0 BRA `(.L_x_28) ;  /* 0x00000000004c8947 */ /* 0x000fea0003800000 */
[----:B------:R-:W-:-:S04]  /*28d0*/  IMAD.WIDE.U32 R6, R3, 0x4, RZ ;  /* 0x0000000403067825 */ /* 0x000fc800078e00ff */
[----:B------:R-:W-:Y:S02]  /*28e0*/  IMAD.MOV R10, RZ, RZ, -R10 ;  /* 0x000000ffff0a7224 */ /* 0x000fe400078e0a0a */
[----:B------:R-:W-:-:S04]  /*28f0*/  IMAD.WIDE R6, R22, 0x4, R6 ;  /* 0x0000000416067825 */ /* 0x000fc800078e0206 */
[----:B------:R-:W-:Y:S01]  /*2900*/  IMAD.IADD R3, R22, 0x1, R3 ;  /* 0x0000000116037824 */ /* 0x000fe200078e0203 */
[----:B------:R-:W-:-:S05]  /*2910*/  IADD3 R8, P0, PT, R6, R26, RZ ;  /* 0x0000001a06087210 */ /* 0x000fca0007f1e0ff */
[----:B------:R-:W-:-:S08]  /*2920*/  IMAD.X R11, R7, 0x1, R27, P0 ;  /* 0x00000001070b7824 */ /* 0x000fd000000e061b */
.L_x_38:
[----:B0-----:R-:W-:Y:S01]  /*2930*/  R2UR UR4, R12 ;  /* 0x000000000c0472ca */ /* 0x001fe200000e0000 */
[----:B-1----:R-:W-:Y:S01]  /*2940*/  IMAD.WIDE R6, R3, 0x4, R24 ;  /* 0x0000000403067825 */ /* 0x002fe200078e0218 */
[----:B------:R-:W-:-:S13]  /*2950*/  R2UR UR5, R13 ;  /* 0x000000000d0572ca */ /* 0x000fda00000e0000 */
[----:B------:R0:W2:Y:S01]  /*2960*/  LDG.E R9, desc[UR4][R6.64] ;  /* 0x0000000406097981 */ /* 0x0000a2000c1e1900 */
[----:B------:R-:W-:Y:S01]  /*2970*/  IADD3 R10, PT, PT, R10, 0x1, RZ ;  /* 0x000000010a0a7810 */ /* 0x000fe20007ffe0ff */
        /* <DEDUP_REMOVED lines=8> */
.L_x_28:
[----:B------:R-:W-:Y:S05]  /*2a00*/  BSYNC.RECONVERGENT B2 ;  /* 0x0000000000027941 */ /* 0x000fea0003800200 */
.L_x_27:
[----:B------:R-:W-:Y:S01]  /*2a10*/  ISETP.GE.AND P0, PT, R0, 0x1, PT ;  /* 0x000000010000780c */ /* 0x000fe20003f06270 */
[----:B------:R-:W-:-:S12]  /*2a20*/  BSSY.RECONVERGENT B2, `(.L_x_39) ;  /* 0x00000ac000027945 */ /* 0x000fd80003800200 */
[----:B------:R-:W-:Y:S05]  /*2a30*/  @!P0 BRA `(.L_x_40) ;  /* 0x0000000800a88947 */ /* 0x000fea0003800000 */
[----:B------:R-:W-:Y:S01]  /*2a40*/  IMAD.IADD R3, R16, 0x1, -R19 ;  /* 0x0000000110037824 */ /* 0x000fe200078e0a13 */
[----:B------:R-:W-:Y:S01]  /*2a50*/  BSSY.RECONVERGENT B1, `(.L_x_41) ;  /* 0x000008c000017945 */ /* 0x000fe20003800200 */
[----:B------:R-:W-:Y:S01]  /*2a60*/  LOP3.LUT R8, R0, 0x3, RZ, 0xc0, !PT ;  /* 0x0000000300087812 */ /* 0x000fe200078ec0ff */
[----:B-1----:R-:W-:Y:S02]  /*2a70*/  IMAD.MOV.U32 R9, RZ, RZ, RZ ;  /* 0x000000ffff097224 */ /* 0x002fe400078e00ff */
[----:B------:R-:W-:-:S13]  /*2a80*/  ISETP.GT.U32.AND P0, PT, R3, -0x4, PT ;  /* 0xfffffffc0300780c */ /* 0x000fda0003f04070 */
[----:B------:R-:W-:Y:S05]  /*2a90*/  @P0 BRA `(.L_x_42) ;  /* 0x00000008001c0947 */ /* 0x000fea0003800000 */
[----:B------:R-:W-:Y:S01]  /*2aa0*/  LOP3.LUT R9, R0, 0x7ffffffc, RZ, 0xc0, !PT ;  /* 0x7ffffffc00097812 */ /* 0x000fe200078ec0ff */
[----:B------:R-:W-:Y:S01]  /*2ab0*/  IMAD.MOV.U32 R14, RZ, RZ, R24 ;  /* 0x000000ffff0e7224 */ /* 0x000fe200078e0018 */
[----:B------:R-:W-:Y:S01]  /*2ac0*/  MOV R15, R25 ;  /* 0x00000019000f7202 */ /* 0x000fe20000000f00 */
[----:B------:R-:W-:Y:S01]  /*2ad0*/  IMAD.WIDE R28, R22, 0x4, R4 ;  /* 0x00000004161c7825 */ /* 0x000fe200078e0204 */
[----:B------:R-:W-:Y:S03]  /*2ae0*/  BSSY.RELIABLE B0, `(.L_x_43) ;  /* 0x000006a000007945 */ /* 0x000fe60003800100 */
[----:B------:R-:W-:Y:S02]  /*2af0*/  IMAD.MOV R10, RZ, RZ, -R9 ;  /* 0x000000ffff0a7224 */ /* 0x000fe400078e0a09 */
[----:B------:R-:W-:Y:S01]  /*2b00*/  IMAD.WIDE R6, R2, 0x4, R14 ;  /* 0x0000000402067825 */ /* 0x000fe200078e020e */
[----:B------:R-:W-:-:S02]  /*2b10*/  IADD3 R2, P3, P4, R28, 0x8, R26 ;  /* 0x000000081c027810 */ /* 0x000fc40007c7e01a */
[----:B------:R-:W-:Y:S01]  /*2b20*/  ISETP.GE.AND P0, PT, R10, RZ, PT ;  /* 0x000000ff0a00720c */ /* 0x000fe20003f06270 */
[----:B------:R-:W-:Y:S01]  /*2b30*/  IMAD.WIDE R14, R16, 0x4, R14 ;  /* 0x00000004100e7825 */ /* 0x000fe200078e020e */
[----:B------:R-:W-:Y:S02]  /*2b40*/  IADD3 R6, P1, PT, R6, 0xc, RZ ;  /* 0x0000000c06067810 */ /* 0x000fe40007f3e0ff */
[----:B------:R-:W-:Y:S02]  /*2b50*/  IADD3.X R3, PT, PT, R29, RZ, R27, P3, P4 ;  /* 0x000000ff1d037210 */ /* 0x000fe40001fe841b */
[----:B------:R-:W-:Y:S01]  /*2b60*/  IADD3 R14, P2, PT, R14, 0x4, RZ ;  /* 0x000000040e0e7810 */ /* 0x000fe20007f5e0ff */
[----:B------:R-:W-:-:S04]  /*2b70*/  IMAD.X R7, RZ, RZ, R7, P1 ;  /* 0x000000ffff077224 */ /* 0x000fc800008e0607 */
[----:B------:R-:W-:Y:S02]  /*2b80*/  IMAD.X R15, RZ, RZ, R15, P2 ;  /* 0x000000ffff0f7224 */ /* 0x000fe400010e060f */
[----:B------:R-:W-:Y:S06]  /*2b90*/  @P0 BRA `(.L_x_44) ;  /* 0x0000000400780947 */ /* 0x000fec0003800000 */
[----:B------:R-:W-:Y:S01]  /*2ba0*/  IMAD.MOV R11, RZ, RZ, -R10 ;  /* 0x000000ffff0b7224 */ /* 0x000fe200078e0a0a */
[----:B------:R-:W-:Y:S01]  /*2bb0*/  BSSY.RECONVERGENT B3, `(.L_x_45) ;  /* 0x0000035000037945 */ /* 0x000fe20003800200 */
[----:B------:R-:W-:-:S03]  /*2bc0*/  PLOP3.LUT P0, PT, PT, PT, PT, 0x80, 0x8 ;  /* 0x000000000008781c */ /* 0x000fc60003f0f070 */
[----:B------:R-:W-:-:S13]  /*2bd0*/  ISETP.GT.AND P1, PT, R11, 0xc, PT ;  /* 0x0000000c0b00780c */ /* 0x000fda0003f24270 */
[----:B------:R-:W-:Y:S05]  /*2be0*/  @!P1 BRA `(.L_x_46) ;  /* 0x0000000000c49947 */ /* 0x000fea0003800000 */
[----:B------:R-:W-:-:S13]  /*2bf0*/  PLOP3.LUT P0, PT, PT, PT, PT, 0x8, 0x80 ;  /* 0x000000000080781c */ /* 0x000fda0003f0e170 */
.L_x_47:
[----:B0-----:R-:W-:Y:S02]  /*2c00*/  R2UR UR4, R12 ;  /* 0x000000000c0472ca */ /* 0x001fe400000e0000 */
[----:B------:R-:W-:-:S13]  /*2c10*/  R2UR UR5, R13 ;  /* 0x000000000d0572ca */ /* 0x000fda00000e0000 */
[----:B------:R-:W2:Y:S01]  /*2c20*/  LDG.E R11, desc[UR4][R14.64] ;  /* 0x000000040e0b7981 */ /* 0x000ea2000c1e1900 */
[----:B------:R-:W-:Y:S02]  /*2c30*/  R2UR UR6, R12 ;  /* 0x000000000c0672ca */ /* 0x000fe400000e0000 */
[----:B------:R-:W-:Y:S01]  /*2c40*/  R2UR UR7, R13 ;  /* 0x000000000d0772ca */ /* 0x000fe200000e0000 */
[----:B--2---:R0:W-:-:S12]  /*2c50*/  STG.E desc[UR4][R2.64+-0x4], R11 ;  /* 0xfffffc0b02007986 */ /* 0x0041d8000c101904 */
[----:B------:R-:W2:Y:S04]  /*2c60*/  LDG.E R29, desc[UR6][R6.64+-0x8] ;  /* 0xfffff806061d7981 */ /* 0x000ea8000c1e1900 */
[----:B--2---:R1:W-:Y:S04]  /*2c70*/  STG.E desc[UR4][R2.64], R29 ;  /* 0x0000001d02007986 */ /* 0x0043e8000c101904 */
[----:B------:R-:W2:Y:S04]  /*2c80*/  LDG.E R31, desc[UR6][R6.64+-0x4] ;  /* 0xfffffc06061f7981 */ /* 0x000ea8000c1e1900 */
[----:B--2---:R2:W-:Y:S04]  /*2c90*/  STG.E desc[UR4][R2.64+0x4], R31 ;  /* 0x0000041f02007986 */ /* 0x0045e8000c101904 */
[----:B------:R-:W3:Y:S04]  /*2ca0*/  LDG.E R33, desc[UR6][R6.64] ;  /* 0x0000000606217981 */ /* 0x000ee8000c1e1900 */
[----:B---3--:R3:W-:Y:S04]  /*2cb0*/  STG.E desc[UR4][R2.64+0x8], R33 ;  /* 0x0000082102007986 */ /* 0x0087e8000c101904 */
[----:B0-----:R-:W4:Y:S04]  /*2cc0*/  LDG.E R11, desc[UR6][R14.64+0x10] ;  /* 0x000010060e0b7981 */ /* 0x001f28000c1e1900 */
[----:B----4-:R0:W-:Y:S04]  /*2cd0*/  STG.E desc[UR4][R2.64+0xc], R11 ;  /* 0x00000c0b02007986 */ /* 0x0101e8000c101904 */
[----:B-1----:R-:W4:Y:S04]  /*2ce0*/  LDG.E R29, desc[UR6][R6.64+0x8] ;  /* 0x00000806061d7981 */ /* 0x002f28000c1e1900 */
[----:B----4-:R1:W-:Y:S04]  /*2cf0*/  STG.E desc[UR4][R2.64+0x10], R29 ;  /* 0x0000101d02007986 */ /* 0x0103e8000c101904 */
[----:B--2---:R-:W2:Y:S04]  /*2d00*/  LDG.E R31, desc[UR6][R6.64+0xc] ;  /* 0x00000c06061f7981 */ /* 0x004ea8000c1e1900 */
[----:B--2---:R2:W-:Y:S04]  /*2d10*/  STG.E desc[UR4][R2.64+0x14], R31 ;  /* 0x0000141f02007986 */ /* 0x0045e8000c101904 */
[----:B---3--:R-:W3:Y:S04]  /*2d20*/  LDG.E R33, desc[UR6][R6.64+0x10] ;  /* 0x0000100606217981 */ /* 0x008ee8000c1e1900 */
        /* <DEDUP_REMOVED lines=12> */
[----:B----4-:R-:W-:Y:S04]  /*2df0*/  STG.E desc[UR4][R2.64+0x30], R29 ;  /* 0x0000301d02007986 */ /* 0x010fe8000c101904 */
[----:B--2---:R-:W2:Y:S01]  /*2e00*/  LDG.E R31, desc[UR6][R6.64+0x2c] ;  /* 0x00002c06061f7981 */ /* 0x004ea2000c1e1900 */
[----:B------:R-:W-:-:S05]  /*2e10*/  VIADD R10, R10, 0x10 ;  /* 0x000000100a0a7836 */ /* 0x000fca0000000000 */
[----:B------:R-:W-:Y:S01]  /*2e20*/  ISETP.GE.AND P1, PT, R10, -0xc, PT ;  /* 0xfffffff40a00780c */ /* 0x000fe20003f26270 */
[----:B--2---:R-:W-:Y:S04]  /*2e30*/  STG.E desc[UR4][R2.64+0x34], R31 ;  /* 0x0000341f02007986 */ /* 0x004fe8000c101904 */
[----:B---3--:R1:W2:Y:S01]  /*2e40*/  LDG.E R33, desc[UR6][R6.64+0x30] ;  /* 0x0000300606217981 */ /* 0x0082a2000c1e1900 */
[----:B0-----:R-:W-:Y:S02]  /*2e50*/  IADD3 R11, P4, PT, R2, 0x40, RZ ;  /* 0x00000040020b7810 */ /* 0x001fe40007f9e0ff */
[----:B------:R-:W-:Y:S02]  /*2e60*/  IADD3 R30, P2, PT, R6, 0x40, RZ ;  /* 0x00000040061e7810 */ /* 0x000fe40007f5e0ff */
[----:B------:R-:W-:Y:S01]  /*2e70*/  IADD3 R14, P3, PT, R14, 0x40, RZ ;  /* 0x000000400e0e7810 */ /* 0x000fe20007f7e0ff */
[----:B------:R-:W-:Y:S01]  /*2e80*/  IMAD.X R28, RZ, RZ, R3, P4 ;  /* 0x000000ffff1c7224 */ /* 0x000fe200020e0603 */
[----:B-1----:R-:W-:-:S03]  /*2e90*/  IADD3.X R7, PT, PT, RZ, R7, RZ, P2, !PT ;  /* 0x00000007ff077210 */ /* 0x002fc600017fe4ff */
[----:B------:R-:W-:Y:S02]  /*2ea0*/  IMAD.X R15, RZ, RZ, R15, P3 ;  /* 0x000000ffff0f7224 */ /* 0x000fe400018e060f */
[----:B------:R-:W-:Y:S01]  /*2eb0*/  IMAD.MOV.U32 R6, RZ, RZ, R30 ;  /* 0x000000ffff067224 */ /* 0x000fe200078e001e */
[----:B--2---:R0:W-:Y:S02]  /*2ec0*/  STG.E desc[UR4][R2.64+0x38], R33 ;  /* 0x0000382102007986 */ /* 0x0041e4000c101904 */
[----:B0-----:R-:W-:Y:S02]  /*2ed0*/  IMAD.MOV.U32 R2, RZ, RZ, R11 ;  /* 0x000000ffff027224 */ /* 0x001fe400078e000b */
[----:B------:R-:W-:Y:S01]  /*2ee0*/  IMAD.MOV.U32 R3, RZ, RZ, R28 ;  /* 0x000000ffff037224 */ /* 0x000fe200078e001c */
[----:B------:R-:W-:Y:S06]  /*2ef0*/  @!P1 BRA `(.L_x_47) ;  /* 0xfffffffc00409947 */ /* 0x000fec000383ffff */
.L_x_46:
[----:B------:R-:W-:Y:S05]  /*2f00*/  BSYNC.RECONVERGENT B3 ;  /* 0x0000000000037941 */ /* 0x000fea0003800200 */
.L_x_45:
[----:B------:R-:W-:Y:S01]  /*2f10*/  IADD3 R11, PT, PT, -R10, RZ, RZ ;  /* 0x000000ff0a0b7210 */ /* 0x000fe20007ffe1ff */
[----:B------:R-:W-:Y:S03]  /*2f20*/  BSSY.RECONVERGENT B3, `(.L_x_48) ;  /* 0x0000022000037945 */ /* 0x000fe60003800200 */
[----:B------:R-:W-:-:S13]  /*2f30*/  ISETP.GT.AND P1, PT, R11, 0x4, PT ;  /* 0x000000040b00780c */ /* 0x000fda0003f24270 */
[----:B------:R-:W-:Y:S05]  /*2f40*/  @!P1 BRA `(.L_x_49) ;  /* 0x00000000007c9947 */ /* 0x000fea0003800000 */
        /* <DEDUP_REMOVED lines=11> */
[----:B---3--:R-:W-:Y:S04]  /*3000*/  STG.E desc[UR4][R2.64+0x8], R33 ;  /* 0x0000082102007986 */ /* 0x008fe8000c101904 */
[----:B0-----:R-:W3:Y:S04]  /*3010*/  LDG.E R11, desc[UR6][R14.64+0x10] ;  /* 0x000010060e0b7981 */ /* 0x001ee8000c1e1900 */
[----:B---3--:R0:W-:Y:S04]  /*3020*/  STG.E desc[UR4][R2.64+0xc], R11 ;  /* 0x00000c0b02007986 */ /* 0x0081e8000c101904 */
[----:B-1----:R-:W3:Y:S04]  /*3030*/  LDG.E R29, desc[UR6][R6.64+0x8] ;  /* 0x00000806061d7981 */ /* 0x002ee8000c1e1900 */
[----:B---3--:R-:W-:Y:S04]  /*3040*/  STG.E desc[UR4][R2.64+0x10], R29 ;  /* 0x0000101d02007986 */ /* 0x008fe8000c101904 */
[----:B--2---:R-:W2:Y:S01]  /*3050*/  LDG.E R31, desc[UR6][R6.64+0xc] ;  /* 0x00000c06061f7981 */ /* 0x004ea2000c1e1900 */
[----:B0-----:R-:W-:-:S02]  /*3060*/  IADD3 R11, P3, PT, R2, 0x20, RZ ;  /* 0x00000020020b7810 */ /* 0x001fc40007f7e0ff */
[----:B------:R-:W-:Y:S01]  /*3070*/  IADD3 R30, P1, PT, R6, 0x20, RZ ;  /* 0x00000020061e7810 */ /* 0x000fe20007f3e0ff */
[----:B--2---:R-:W-:Y:S04]  /*3080*/  STG.E desc[UR4][R2.64+0x14], R31 ;  /* 0x0000141f02007986 */ /* 0x004fe8000c101904 */
[----:B------:R0:W2:Y:S01]  /*3090*/  LDG.E R33, desc[UR6][R6.64+0x10] ;  /* 0x0000100606217981 */ /* 0x0000a2000c1e1900 */
[----:B------:R-:W-:Y:S01]  /*30a0*/  IADD3 R14, P2, PT, R14, 0x20, RZ ;  /* 0x000000200e0e7810 */ /* 0x000fe20007f5e0ff */
[----:B------:R-:W-:Y:S01]  /*30b0*/  IMAD.X R28, RZ, RZ, R3, P3 ;  /* 0x000000ffff1c7224 */ /* 0x000fe200018e0603 */
[----:B------:R-:W-:Y:S01]  /*30c0*/  PLOP3.LUT P0, PT, PT, PT, PT, 0x8, 0x80 ;  /* 0x000000000080781c */ /* 0x000fe20003f0e170 */
[----:B------:R-:W-:Y:S02]  /*30d0*/  VIADD R10, R10, 0x8 ;  /* 0x000000080a0a7836 */ /* 0x000fe40000000000 */
[----:B------:R-:W-:-:S02]  /*30e0*/  IMAD.X R15, RZ, RZ, R15, P2 ;  /* 0x000000ffff0f7224 */ /* 0x000fc400010e060f */
[----:B0-----:R-:W-:Y:S02]  /*30f0*/  IMAD.X R7, RZ, RZ, R7, P1 ;  /* 0x000000ffff077224 */ /* 0x001fe400008e0607 */
[----:B------:R-:W-:Y:S01]  /*3100*/  IMAD.MOV.U32 R6, RZ, RZ, R30 ;  /* 0x000000ffff067224 */ /* 0x000fe200078e001e */
[----:B--2---:R0:W-:Y:S02]  /*3110*/  STG.E desc[UR4][R2.64+0x18], R33 ;  /* 0x0000182102007986 */ /* 0x0041e4000c101904 */
[----:B0-----:R-:W-:Y:S01]  /*3120*/  MOV R2, R11 ;  /* 0x0000000b00027202 */ /* 0x001fe20000000f00 */
[----:B------:R-:W-:-:S07]  /*3130*/  IMAD.MOV.U32 R3, RZ, RZ, R28 ;  /* 0x000000ffff037224 */ /* 0x000fce00078e001c */
.L_x_49:
[----:B------:R-:W-:Y:S05]  /*3140*/  BSYNC.RECONVERGENT B3 ;  /* 0x0000000000037941 */ /* 0x000fea0003800200 */
.L_x_48:
[----:B------:R-:W-:-:S13]  /*3150*/  ISETP.EQ.AND P1, PT, R10, RZ, PT ;  /* 0x000000ff0a00720c */ /* 0x000fda0003f22270 */
[----:B------:R-:W-:Y:S05]  /*3160*/  @!P0 BREAK.RELIABLE P1, B0 ;  /* 0x0000000000008942 */ /* 0x000fea0000800100 */
[----:B------:R-:W-:Y:S05]  /*3170*/  @!P0 BRA P1, `(.L_x_42) ;  /* 0x0000000000648947 */ /* 0x000fea0000800000 */
.L_x_44:
[----:B------:R-:W-:Y:S05]  /*3180*/  BSYNC.RELIABLE B0 ;  /* 0x0000000000007941 */ /* 0x000fea0003800100 */
.L_x_43:
[----:B0-----:R-:W-:Y:S02]  /*3190*/  R2UR UR4, R12 ;  /* 0x000000000c0472ca */ /* 0x001fe400000e0000 */
        /* <DEDUP_REMOVED lines=11> */
[----:B------:R1:W2:Y:S01]  /*3250*/  LDG.E R33, desc[UR6][R6.64] ;  /* 0x0000000606217981 */ /* 0x0002a2000c1e1900 */
[----:B0-----:R-:W-:Y:S02]  /*3260*/  IADD3 R11, P3, PT, R2, 0x10, RZ ;  /* 0x00000010020b7810 */ /* 0x001fe40007f7e0ff */
[----:B------:R-:W-:Y:S02]  /*3270*/  IADD3 R30, P1, PT, R6, 0x10, RZ ;  /* 0x00000010061e7810 */ /* 0x000fe40007f3e0ff */
[----:B------:R-:W-:Y:S01]  /*3280*/  IADD3 R14, P2, PT, R14, 0x10, RZ ;  /* 0x000000100e0e7810 */ /* 0x000fe20007f5e0ff */
[----:B------:R-:W-:-:S02]  /*3290*/  IMAD.X R28, RZ, RZ, R3, P3 ;  /* 0x000000ffff1c7224 */ /* 0x000fc400018e0603 */
[----:B-1----:R-:W-:Y:S01]  /*32a0*/  IMAD.X R7, RZ, RZ, R7, P1 ;  /* 0x000000ffff077224 */ /* 0x002fe200008e0607 */
[----:B------:R-:W-:Y:S01]  /*32b0*/  MOV R6, R30 ;  /* 0x0000001e00067202 */ /* 0x000fe20000000f00 */
[----:B------:R-:W-:Y:S01]  /*32c0*/  IMAD.X R15, RZ, RZ, R15, P2 ;  /* 0x000000ffff0f7224 */ /* 0x000fe200010e060f */
[----:B--2---:R0:W-:Y:S02]  /*32d0*/  STG.E desc[UR4][R2.64+0x8], R33 ;  /* 0x0000082102007986 */ /* 0x0041e4000c101904 */
[----:B0-----:R-:W-:Y:S02]  /*32e0*/  IMAD.MOV.U32 R2, RZ, RZ, R11 ;  /* 0x000000ffff027224 */ /* 0x001fe400078e000b */
[----:B------:R-:W-:Y:S01]  /*32f0*/  IMAD.MOV.U32 R3, RZ, RZ, R28 ;  /* 0x000000ffff037224 */ /* 0x000fe200078e001c */
[----:B------:R-:W-:Y:S06]  /*3300*/  @P0 BRA `(.L_x_43) ;  /* 0xfffffffc00a00947 */ /* 0x000fec000383ffff */
.L_x_42:
[----:B------:R-:W-:Y:S05]  /*3310*/  BSYNC.RECONVERGENT B1 ;  /* 0x0000000000017941 */ /* 0x000fea0003800200 */
.L_x_41:
[----:B------:R-:W-:-:S13]  /*3320*/  ISETP.NE.AND P0, PT, R8, RZ, PT ;  /* 0x000000ff0800720c */ /* 0x000fda0003f05270 */
[----:B------:R-:W-:Y:S05]  /*3330*/  @!P0 BRA `(.L_x_40) ;  /* 0x0000000000688947 */ /* 0x000fea0003800000 */
[----:B------:R-:W-:Y:S01]  /*3340*/  IMAD.WIDE R2, R22, 0x4, R4 ;  /* 0x0000000416027825 */ /* 0x000fe200078e0204 */
[----:B------:R-:W-:-:S03]  /*3350*/  IADD3 R11, P0, PT, R16, R9, RZ ;  /* 0x00000009100b7210 */ /* 0x000fc60007f1e0ff */
[----:B------:R-:W-:Y:S01]  /*3360*/  IMAD.MOV R8, RZ, RZ, -R8 ;  /* 0x000000ffff087224 */ /* 0x000fe200078e0a08 */
[----:B------:R-:W-:Y:S01]  /*3370*/  LEA R10, P1, R11, R24, 0x2 ;  /* 0x000000180b0a7211 */ /* 0x000fe200078210ff */
[----:B------:R-:W-:Y:S01]  /*3380*/  IMAD.WIDE.U32 R2, R9, 0x4, R2 ;  /* 0x0000000409027825 */ /* 0x000fe200078e0002 */
[----:B------:R-:W-:Y:S02]  /*3390*/  LEA.HI.X.SX32 R7, R16, RZ, 0x1, P0 ;  /* 0x000000ff10077211 */ /* 0x000fe400000f0eff */
[----:B------:R-:W-:Y:S02]  /*33a0*/  IADD3 R10, P0, PT, R10, 0x4, RZ ;  /* 0x000000040a0a7810 */ /* 0x000fe40007f1e0ff */
[----:B------:R-:W-:Y:S02]  /*33b0*/  LEA.HI.X R11, R11, R25, R7, 0x2, P1 ;  /* 0x000000190b0b7211 */ /* 0x000fe400008f1407 */
[----:B------:R-:W-:-:S03]  /*33c0*/  IADD3 R6, P2, P3, R2, 0x4, R26 ;  /* 0x0000000402067810 */ /* 0x000fc60007b5e01a */
[----:B------:R-:W-:Y:S01]  /*33d0*/  IMAD.X R11, RZ, RZ, R11, P0 ;  /* 0x000000ffff0b7224 */ /* 0x000fe200000e060b */
[----:B------:R-:W-:-:S09]  /*33e0*/  IADD3.X R9, PT, PT, R3, RZ, R27, P2, P3 ;  /* 0x000000ff03097210 */ /* 0x000fd200017e641b */
.L_x_50:
[----:B0-----:R-:W-:Y:S01]  /*33f0*/  R2UR UR4, R12 ;  /* 0x000000000c0472ca */ /* 0x001fe200000e0000 */
[----:B--2---:R-:W-:Y:S01]  /*3400*/  IMAD.MOV.U32 R2, RZ, RZ, R10 ;  /* 0x000000ffff027224 */ /* 0x004fe200078e000a */
[----:B------:R-:W-:Y:S02]  /*3410*/  R2UR UR5, R13 ;  /* 0x000000000d0572ca */ /* 0x000fe400000e0000 */
[----:B------:R-:W-:-:S11]  /*3420*/  MOV R3, R11 ;  /* 0x0000000b00037202 */ /* 0x000fd60000000f00 */
[----:B------:R0:W2:Y:S01]  /*3430*/  LDG.E R7, desc[UR4][R2.64] ;  /* 0x0000000402077981 */ /* 0x0000a2000c1e1900 */
[----:B------:R-:W-:Y:S01]  /*3440*/  VIADD R8, R8, 0x1 ;  /* 0x0000000108087836 */ /* 0x000fe20000000000 */
[----:B------:R-:W-:-:S04]  /*3450*/  IADD3 R10, P1, PT, R10, 0x4, RZ ;  /* 0x000000040a0a7810 */ /* 0x000fc80007f3e0ff */
[----:B------:R-:W-:Y:S01]  /*3460*/  ISETP.NE.AND P0, PT, R8, RZ, PT ;  /* 0x000000ff0800720c */ /* 0x000fe20003f05270 */
[----:B------:R-:W-:Y:S02]  /*3470*/  IMAD.X R11, RZ, RZ, R11, P1 ;  /* 0x000000ffff0b7224 */ /* 0x000fe400008e060b */
[----:B0-----:R-:W-:Y:S01]  /*3480*/  IMAD.MOV.U32 R2, RZ, RZ, R6 ;  /* 0x000000ffff027224 */ /* 0x001fe200078e0006 */
[----:B------:R-:W-:Y:S01]  /*3490*/  IADD3 R6, P2, PT, R6, 0x4, RZ ;  /* 0x0000000406067810 */ /* 0x000fe20007f5e0ff */
[----:B------:R-:W-:-:S04]  /*34a0*/  IMAD.MOV.U32 R3, RZ, RZ, R9 ;  /* 0x000000ffff037224 */ /* 0x000fc800078e0009 */
[----:B------:R-:W-:Y:S01]  /*34b0*/  IMAD.X R9, RZ, RZ, R9, P2 ;  /* 0x000000ffff097224 */ /* 0x000fe200010e0609 */
[----:B--2---:R2:W-:Y:S03]  /*34c0*/  STG.E desc[UR4][R2.64], R7 ;  /* 0x0000000702007986 */ /* 0x0045e6000c101904 */
[----:B------:R-:W-:Y:S05]  /*34d0*/  @P0 BRA `(.L_x_50) ;  /* 0xfffffffc00c40947 */ /* 0x000fea000383ffff */
.L_x_40:
[----:B------:R-:W-:Y:S05]  /*34e0*/  BSYNC.RECONVERGENT B2 ;  /* 0x0000000000027941 */ /* 0x000fea0003800200 */
.L_x_39:
[----:B------:R-:W-:Y:S01]  /*34f0*/  ISETP.GE.AND P0, PT, R0, 0x1, PT ;  /* 0x000000010000780c */ /* 0x000fe20003f06270 */
[----:B--2---:R-:W-:Y:S01]  /*3500*/  IMAD.MOV.U32 R2, RZ, RZ, R26 ;  /* 0x000000ffff027224 */ /* 0x004fe200078e001a */
[----:B------:R-:W-:Y:S01]  /*3510*/  BSSY.RECONVERGENT B0, `(.L_x_51) ;  /* 0x0000025000007945 */ /* 0x000fe20003800200 */
[----:B------:R-:W-:Y:S01]  /*3520*/  IMAD.MOV.U32 R3, RZ, RZ, R27 ;  /* 0x000000ffff037224 */ /* 0x000fe200078e001b */
[----:B------:R-:W-:Y:S01]  /*3530*/  ISETP.LT.OR P0, PT, R18, -0x1, !P0 ;  /* 0xffffffff1200780c */ /* 0x000fe20004701670 */
[----:B------:R-:W-:Y:S01]  /*3540*/  IMAD.MOV.U32 R11, RZ, RZ, R22 ;  /* 0x000000ffff0b7224 */ /* 0x000fe200078e0016 */
[----:B-1----:R-:W-:Y:S01]  /*3550*/  MOV R7, R22 ;  /* 0x0000001600077202 */ /* 0x002fe20000000f00 */
[----:B------:R-:W-:Y:S02]  /*3560*/  IMAD.MOV.U32 R6, RZ, RZ, RZ ;  /* 0x000000ffff067224 */ /* 0x000fe400078e00ff */
[----:B------:R-:W-:Y:S02]  /*3570*/  IMAD.MOV.U32 R9, RZ, RZ, RZ ;  /* 0x000000ffff097224 */ /* 0x000fe400078e00ff */
[----:B------:R-:W-:-:S06]  /*3580*/  IMAD.WIDE R2, R22, 0x4, R2 ;  /* 0x0000000416027825 */ /* 0x000fcc00078e0202 */
[----:B------:R-:W-:Y:S05]  /*3590*/  @P0 BRA `(.L_x_52) ;  /* 0x0000000000700947 */ /* 0x000fea0003800000 */
[----:B------:R-:W-:Y:S01]  /*35a0*/  IADD3 R14, P0, PT, R4, R2, RZ ;  /* 0x00000002040e7210 */ /* 0x000fe20007f1e0ff */
[----:B------:R-:W-:Y:S02]  /*35b0*/  HFMA2 R9, -RZ, RZ, 0, 0 ;  /* 0x00000000ff097431 */ /* 0x000fe400000001ff */
[----:B------:R-:W-:Y:S02]  /*35c0*/  IMAD.MOV.U32 R6, RZ, RZ, RZ ;  /* 0x000000ffff067224 */ /* 0x000fe400078e00ff */
[----:B------:R-:W-:-:S08]  /*35d0*/  IMAD.X R15, R5, 0x1, R3, P0 ;  /* 0x00000001050f7824 */ /* 0x000fd000000e0603 */
.L_x_53:
[----:B0-----:R-:W-:Y:S01]  /*35e0*/  R2UR UR4, R12 ;  /* 0x000000000c0472ca */ /* 0x001fe200000e0000 */
[----:B------:R-:W-:Y:S01]  /*35f0*/  IMAD.WIDE R28, R6, 0x4, R2 ;  /* 0x00000004061c7825 */ /* 0x000fe200078e0202 */
[----:B------:R-:W-:Y:S02]  /*3600*/  R2UR UR5, R13 ;  /* 0x000000000d0572ca */ /* 0x000fe400000e0000 */
[----:B------:R-:W-:Y:S01]  /*3610*/  R2UR UR6, R12 ;  /* 0x000000000c0672ca */ /* 0x000fe200000e0000 */
[----:B------:R-:W-:Y:S01]  /*3620*/  IMAD.WIDE R30, R9, 0x4, R14 ;  /* 0x00000004091e7825 */ /* 0x000fe200078e020e */
[----:B------:R-:W-:-:S09]  /*3630*/  R2UR UR7, R13 ;  /* 0x000000000d0772ca */ /* 0x000fd200000e0000 */
[----:B------:R-:W2:Y:S04]  /*3640*/  LDG.E R29, desc[UR4][R28.64] ;  /* 0x000000041c1d7981 */ /* 0x000ea8000c1e1900 */
[----:B------:R-:W2:Y:S01]  /*3650*/  LDG.E R30, desc[UR6][R30.64+0x4] ;  /* 0x000004061e1e7981 */ /* 0x000ea2000c1e1900 */
[----:B------:R-:W-:Y:S02]  /*3660*/  IMAD.MOV.U32 R32, RZ, RZ, R24 ;  /* 0x000000ffff207224 */ /* 0x000fe400078e0018 */
[----:B------:R-:W-:Y:S02]  /*3670*/  IMAD.MOV.U32 R33, RZ, RZ, R25 ;  /* 0x000000ffff217224 */ /* 0x000fe400078e0019 */
[----:B------:R-:W-:-:S04]  /*3680*/  IMAD.WIDE R32, R22, 0x4, R32 ;  /* 0x0000000416207825 */ /* 0x000fc800078e0220 */
[----:B------:R-:W-:Y:S01]  /*3690*/  VIADD R22, R22, 0x1 ;  /* 0x0000000116167836 */ /* 0x000fe20000000000 */
[----:B--2---:R-:W-:-:S13]  /*36a0*/  ISETP.GT.AND P0, PT, R29, R30, PT ;  /* 0x0000001e1d00720c */ /* 0x004fda0003f04270 */
[C---:B------:R-:W-:Y:S01]  /*36b0*/  @!P0 R2UR UR4, R12.reuse ;  /* 0x000000000c0482ca */ /* 0x040fe200000e0000 */
[----:B------:R-:W-:Y:S01]  /*36c0*/  @P0 VIADD R9, R9, 0x1 ;  /* 0x0000000109090836 */ /* 0x000fe20000000000 */
[C---:B------:R-:W-:Y:S02]  /*36d0*/  @!P0 R2UR UR5, R13.reuse ;  /* 0x000000000d0582ca */ /* 0x040fe400000e0000 */
[----:B------:R-:W-:Y:S02]  /*36e0*/  @P0 R2UR UR6, R12 ;  /* 0x000000000c0602ca */ /* 0x000fe400000e0000 */
[----:B------:R-:W-:Y:S02]  /*36f0*/  @P0 R2UR UR7, R13 ;  /* 0x000000000d0702ca */ /* 0x000fe400000e0000 */
[----:B------:R-:W-:-:S04]  /*3700*/  @!P0 IADD3 R6, PT, PT, R6, 0x1, RZ ;  /* 0x0000000106068810 */ /* 0x000fc80007ffe0ff */
[----:B------:R-:W-:-:S03]  /*3710*/  ISETP.LE.AND P1, PT, R6, R17, PT ;  /* 0x000000110600720c */ /* 0x000fc60003f23270 */
[----:B------:R1:W-:Y:S04]  /*3720*/  @!P0 STG.E desc[UR4][R32.64], R29 ;  /* 0x0000001d20008986 */ /* 0x0003e8000c101904 */
[----:B------:R1:W-:Y:S01]  /*3730*/  @P0 STG.E desc[UR6][R32.64], R30 ;  /* 0x0000001e20000986 */ /* 0x0003e2000c101906 */
[----:B------:R-:W-:-:S13]  /*3740*/  ISETP.GE.AND P0, PT, R9, R0, PT ;  /* 0x000000000900720c */ /* 0x000fda0003f06270 */
[----:B-1----:R-:W-:Y:S05]  /*3750*/  @!P0 BRA P1, `(.L_x_53) ;  /* 0xfffffffc00a08947 */ /* 0x002fea000083ffff */
.L_x_52:
[----:B------:R-:W-:Y:S05]  /*3760*/  BSYNC.RECONVERGENT B0 ;  /* 0x0000000000007941 */ /* 0x000fea0003800200 */
.L_x_51:
[----:B------:R-:W-:Y:S01]  /*3770*/  ISETP.GE.AND P0, PT, R17, R6, PT ;  /* 0x000000061100720c */ /* 0x000fe20003f06270 */
[----:B------:R-:W-:-:S12]  /*3780*/  BSSY.RECONVERGENT B0, `(.L_x_54) ;  /* 0x0000030000007945 */ /* 0x000fd80003800200 */
[----:B------:R-:W-:Y:S05]  /*3790*/  @!P0 BRA `(.L_x_55) ;  /* 0x0000000000b88947 */ /* 0x000fea0003800000 */
[----:B------:R-:W-:Y:S01]  /*37a0*/  IMAD.IADD R10, R17, 0x1, -R6 ;  /* 0x00000001110a7824 */ /* 0x000fe200078e0a06 */
[----:B------:R-:W-:Y:S03]  /*37b0*/  BSSY.RECONVERGENT B1, `(.L_x_56) ;  /* 0x0000013000017945 */ /* 0x000fe60003800200 */
[C---:B------:R-:W-:Y:S01]  /*37c0*/  VIADD R8, R10.reuse, 0x1 ;  /* 0x000000010a087836 */ /* 0x040fe20000000000 */
[----:B------:R-:W-:-:S04]  /*37d0*/  ISETP.GE.U32.AND P1, PT, R10, 0x3, PT ;  /* 0x000000030a00780c */ /* 0x000fc80003f26070 */
[----:B------:R-:W-:-:S13]  /*37e0*/  LOP3.LUT P0, R8, R8, 0x3, RZ, 0xc0, !PT ;  /* 0x0000000308087812 */ /* 0x000fda000780c0ff */
[----:B------:R-:W-:Y:S05]  /*37f0*/  @!P0 BRA `(.L_x_57) ;  /* 0x0000000000388947 */ /* 0x000fea0003800000 */
[----:B------:R-:W-:-:S07]  /*3800*/  IMAD.MOV R8, RZ, RZ, -R8 ;  /* 0x000000ffff087224 */ /* 0x000fce00078e0a08 */
.L_x_58:
[----:B0-----:R-:W-:Y:S01]  /*3810*/  R2UR UR4, R12 ;  /* 0x000000000c0472ca */ /* 0x001fe200000e0000 */
[----:B-1----:R-:W-:Y:S01]  /*3820*/  IMAD.WIDE R28, R6, 0x4, R2 ;  /* 0x00000004061c7825 */ /* 0x002fe200078e0202 */
[----:B------:R-:W-:-:S13]  /*3830*/  R2UR UR5, R13 ;  /* 0x000000000d0572ca */ /* 0x000fda00000e0000 */
[----:B------:R-:W2:Y:S01]  /*3840*/  LDG.E R29, desc[UR4][R28.64] ;  /* 0x000000041c1d7981 */ /* 0x000ea2000c1e1900 */
[----:B------:R-:W-:Y:S01]  /*3850*/  VIADD R8, R8, 0x1 ;  /* 0x0000000108087836 */ /* 0x000fe20000000000 */
[----:B------:R-:W-:Y:S01]  /*3860*/  MOV R15, R25 ;  /* 0x00000019000f7202 */ /* 0x000fe20000000f00 */
[----:B------:R-:W-:Y:S02]  /*3870*/  IMAD.MOV.U32 R14, RZ, RZ, R24 ;  /* 0x000000ffff0e7224 */ /* 0x000fe400078e0018 */
[----:B------:R-:W-:Y:S01]  /*3880*/  VIADD R6, R6, 0x1 ;  /* 0x0000000106067836 */ /* 0x000fe20000000000 */
[----:B------:R-:W-:Y:S01]  /*3890*/  ISETP.NE.AND P0, PT, R8, RZ, PT ;  /* 0x000000ff0800720c */ /* 0x000fe20003f05270 */
[----:B------:R-:W-:-:S04]  /*38a0*/  IMAD.WIDE R14, R22, 0x4, R14 ;  /* 0x00000004160e7825 */ /* 0x000fc800078e020e */
[----:B------:R-:W-:Y:S01]  /*38b0*/  VIADD R22, R22, 0x1 ;  /* 0x0000000116167836 */ /* 0x000fe20000000000 */
[----:B--2---:R1:W-:Y:S07]  /*38c0*/  STG.E desc[UR4][R14.64], R29 ;  /* 0x0000001d0e007986 */ /* 0x0043ee000c101904 */
[----:B------:R-:W-:Y:S05]  /*38d0*/  @P0 BRA `(.L_x_58) ;  /* 0xfffffffc00cc0947 */ /* 0x000fea000383ffff */
.L_x_57:
[----:B------:R-:W-:Y:S05]  /*38e0*/  BSYNC.RECONVERGENT B1 ;  /* 0x0000000000017941 */ /* 0x000fea0003800200 */
.L_x_56:
[----:B------:R-:W-:Y:S05]  /*38f0*/  @!P1 BRA `(.L_x_55) ;  /* 0x0000000000609947 */ /* 0x000fea0003800000 */
[----:B-1----:R-:W-:Y:S01]  /*3900*/  IADD3 R14, P0, PT, R24, 0x8, RZ ;  /* 0x00000008180e7810 */ /* 0x002fe20007f1e0ff */
[C---:B------:R-:W-:Y:S02]  /*3910*/  IMAD.IADD R17, R6.reuse, 0x1, -R17 ;  /* 0x0000000106117824 */ /* 0x040fe400078e0a11 */
[----:B------:R-:W-:Y:S01]  /*3920*/  VIADD R6, R6, 0xffffffff ;  /* 0xffffffff06067836 */ /* 0x000fe20000000000 */
[----:B------:R-:W-:-:S09]  /*3930*/  IADD3.X R15, PT, PT, RZ, R25, RZ, P0, !PT ;  /* 0x00000019ff0f7210 */ /* 0x000fd200007fe4ff */
.L_x_59:
[----:B0-----:R-:W-:Y:S01]  /*3940*/  R2UR UR4, R12 ;  /* 0x000000000c0472ca */ /* 0x001fe200000e0000 */
[----:B------:R-:W-:Y:S01]  /*3950*/  VIADD R31, R6, 0x1 ;  /* 0x00000001061f7836 */ /* 0x000fe20000000000 */
[----:B------:R-:W-:-:S03]  /*3960*/  R2UR UR5, R13 ;  /* 0x000000000d0572ca */ /* 0x000fc600000e0000 */
[----:B------:R-:W-:-:S10]  /*3970*/  IMAD.WIDE R30, R31, 0x4, R2 ;  /* 0x000000041f1e7825 */ /* 0x000fd400078e0202 */
[----:B--2---:R-:W2:Y:S01]  /*3980*/  LDG.E R33, desc[UR4][R30.64] ;  /* 0x000000041e217981 */ /* 0x004ea2000c1e1900 */
[----:B------:R-:W-:Y:S01]  /*3990*/  R2UR UR6, R12 ;  /* 0x000000000c0672ca */ /* 0x000fe200000e0000 */
[----:B------:R-:W-:Y:S01]  /*39a0*/  IMAD.WIDE R28, R22, 0x4, R14 ;  /* 0x00000004161c7825 */ /* 0x000fe200078e020e */
[----:B------:R-:W-:-:S04]  /*39b0*/  R2UR UR7, R13 ;  /* 0x000000000d0772ca */ /* 0x000fc800000e0000 */
[----:B--2---:R2:W-:Y:S09]  /*39c0*/  STG.E desc[UR4][R28.64+-0x8], R33 ;  /* 0xfffff8211c007986 */ /* 0x0045f2000c101904 */
[----:B------:R-:W3:Y:S04]  /*39d0*/  LDG.E R35, desc[UR6][R30.64+0x4] ;  /* 0x000004061e237981 */ /* 0x000ee8000c1e1900 */
[----:B---3--:R2:W-:Y:S04]  /*39e0*/  STG.E desc[UR4][R28.64+-0x4], R35 ;  /* 0xfffffc231c007986 */ /* 0x0085e8000c101904 */
[----:B------:R-:W3:Y:S01]  /*39f0*/  LDG.E R37, desc[UR6][R30.64+0x8] ;  /* 0x000008061e257981 */ /* 0x000ee2000c1e1900 */
[----:B------:R-:W-:-:S05]  /*3a00*/  VIADD R17, R17, 0x4 ;  /* 0x0000000411117836 */ /* 0x000fca0000000000 */
[----:B------:R-:W-:Y:S01]  /*3a10*/  ISETP.NE.AND P0, PT, R17, 0x1, PT ;  /* 0x000000011100780c */ /* 0x000fe20003f05270 */
[----:B---3--:R2:W-:Y:S04]  /*3a20*/  STG.E desc[UR4][R28.64], R37 ;  /* 0x000000251c007986 */ /* 0x0085e8000c101904 */
[----:B------:R-:W3:Y:S01]  /*3a30*/  LDG.E R39, desc[UR6][R30.64+0xc] ;  /* 0x00000c061e277981 */ /* 0x000ee2000c1e1900 */
[----:B------:R-:W-:Y:S02]  /*3a40*/  VIADD R6, R6, 0x4 ;  /* 0x0000000406067836 */ /* 0x000fe40000000000 */
[----:B------:R-:W-:Y:S01]  /*3a50*/  VIADD R22, R22, 0x4 ;  /* 0x0000000416167836 */ /* 0x000fe20000000000 */
[----:B---3--:R2:W-:Y:S04]  /*3a60*/  STG.E desc[UR4][R28.64+0x4], R39 ;  /* 0x000004271c007986 */ /* 0x0085e8000c101904 */
[----:B------:R-:W-:Y:S05]  /*3a70*/  @P0 BRA `(.L_x_59) ;  /* 0xfffffffc00b00947 */ /* 0x000fea000383ffff */
.L_x_55:
[----:B------:R-:W-:Y:S05]  /*3a80*/  BSYNC.RECONVERGENT B0 ;  /* 0x0000000000007941 */ /* 0x000fea0003800200 */
.L_x_54:
[----:B------:R-:W-:-:S13]  /*3a90*/  ISETP.GE.AND P0, PT, R9, R0, PT ;  /* 0x000000000900720c */ /* 0x000fda0003f06270 */
[----:B------:R-:W-:Y:S05]  /*3aa0*/  @P0 BRA `(.L_x_26) ;  /* 0x0000000000d00947 */ /* 0x000fea0003800000 */
[-C--:B------:R-:W-:Y:S01]  /*3ab0*/  IADD3 R2, PT, PT, R19, -R9.reuse, -R16 ;  /* 0x8000000913027210 */ /* 0x080fe20007ffe810 */
[----:B------:R-:W-:Y:S01]  /*3ac0*/  BSSY.RECONVERGENT B0, `(.L_x_60) ;  /* 0x0000018000007945 */ /* 0x000fe20003800200 */
[----:B------:R-:W-:Y:S01]  /*3ad0*/  IADD3 R16, PT, PT, R16, R9, -R19 ;  /* 0x0000000910107210 */ /* 0x000fe20007ffe813 */
[----:B-1----:R-:W-:Y:S01]  /*3ae0*/  IMAD.MOV.U32 R15, RZ, RZ, R9 ;  /* 0x000000ffff0f7224 */ /* 0x002fe200078e0009 */
[----:B------:R-:W-:Y:S02]  /*3af0*/  LOP3.LUT P0, R6, R2, 0x3, RZ, 0xc0, !PT ;  /* 0x0000000302067812 */ /* 0x000fe4000780c0ff */
[----:B------:R-:W-:-:S11]  /*3b00*/  ISETP.GT.U32.AND P1, PT, R16, -0x4, PT ;  /* 0xfffffffc1000780c */ /* 0x000fd60003f24070 */
[----:B------:R-:W-:Y:S05]  /*3b10*/  @!P0 BRA `(.L_x_61) ;  /* 0x0000000000488947 */ /* 0x000fea0003800000 */
[----:B------:R-:W-:Y:S01]  /*3b20*/  IMAD.WIDE R2, R11, 0x4, R4 ;  /* 0x000000040b027825 */ /* 0x000fe200078e0204 */
[----:B------:R-:W-:-:S03]  /*3b30*/  IADD3 R6, PT, PT, -R6, RZ, RZ ;  /* 0x000000ff06067210 */ /* 0x000fc60007ffe1ff */
[----:B------:R-:W-:Y:S01]  /*3b40*/  IMAD.MOV.U32 R15, RZ, RZ, R9 ;  /* 0x000000ffff0f7224 */ /* 0x000fe200078e0009 */
[----:B------:R-:W-:-:S04]  /*3b50*/  IADD3 R8, P0, P2, R2, 0x4, R26 ;  /* 0x0000000402087810 */ /* 0x000fc80007a1e01a */
[----:B------:R-:W-:-:S09]  /*3b60*/  IADD3.X R9, PT, PT, R3, RZ, R27, P0, P2 ;  /* 0x000000ff03097210 */ /* 0x000fd200007e441b */
.L_x_62:
[----:B0-----:R-:W-:Y:S01]  /*3b70*/  R2UR UR4, R12 ;  /* 0x000000000c0472ca */ /* 0x001fe200000e0000 */
[----:B------:R-:W-:Y:S01]  /*3b80*/  IMAD.WIDE R2, R15, 0x4, R8 ;  /* 0x000000040f027825 */ /* 0x000fe200078e0208 */
[----:B------:R-:W-:-:S13]  /*3b90*/  R2UR UR5, R13 ;  /* 0x000000000d0572ca */ /* 0x000fda00000e0000 */
[----:B-1----:R0:W3:Y:S01]  /*3ba0*/  LDG.E R17, desc[UR4][R2.64] ;  /* 0x0000000402117981 */ /* 0x0020e2000c1e1900 */
[----:B------:R-:W-:Y:S02]  /*3bb0*/  VIADD R6, R6, 0x1 ;  /* 0x0000000106067836 */ /* 0x000fe40000000000 */
[----:B------:R-:W-:-:S03]  /*3bc0*/  VIADD R15, R15, 0x1 ;  /* 0x000000010f0f7836 */ /* 0x000fc60000000000 */
[----:B------:R-:W-:Y:S01]  /*3bd0*/  ISETP.NE.AND P0, PT, R6, RZ, PT ;  /* 0x000000ff0600720c */ /* 0x000fe20003f05270 */
[----:B0-----:R-:W-:Y:S02]  /*3be0*/  IMAD.MOV.U32 R2, RZ, RZ, R24 ;  /* 0x000000ffff027224 */ /* 0x001fe400078e0018 */
[----:B------:R-:W-:Y:S02]  /*3bf0*/  IMAD.MOV.U32 R3, RZ, RZ, R25 ;  /* 0x000000ffff037224 */ /* 0x000fe400078e0019 */
[C---:B------:R-:W-:Y:S01]  /*3c00*/  IMAD.WIDE R10, R22.reuse, 0x4, R2 ;  /* 0x00000004160a7825 */ /* 0x040fe200078e0202 */
[----:B------:R-:W-:-:S04]  /*3c10*/  IADD3 R22, PT, PT, R22, 0x1, RZ ;  /* 0x0000000116167810 */ /* 0x000fc80007ffe0ff */
[----:B---3--:R1:W-:Y:S03]  /*3c20*/  STG.E desc[UR4][R10.64], R17 ;  /* 0x000000110a007986 */ /* 0x0083e6000c101904 */
[----:B------:R-:W-:Y:S05]  /*3c30*/  @P0 BRA `(.L_x_62) ;  /* 0xfffffffc00cc0947 */ /* 0x000fea000383ffff */
.L_x_61:
[----:B------:R-:W-:Y:S05]  /*3c40*/  BSYNC.RECONVERGENT B0 ;  /* 0x0000000000007941 */ /* 0x000fea0003800200 */
.L_x_60:
[----:B------:R-:W-:Y:S05]  /*3c50*/  @P1 BRA `(.L_x_26) ;  /* 0x0000000000641947 */ /* 0x000fea0003800000 */
[----:B------:R-:W-:Y:S01]  /*3c60*/  IMAD.WIDE R4, R7, 0x4, R4 ;  /* 0x0000000407047825 */ /* 0x000fe200078e0204 */
[----:B------:R-:W-:Y:S01]  /*3c70*/  IADD3 R8, P2, PT, R24, 0x8, RZ ;  /* 0x0000000818087810 */ /* 0x000fe20007f5e0ff */
[----:B------:R-:W-:Y:S01]  /*3c80*/  BSSY.RECONVERGENT B0, `(.L_x_26) ;  /* 0x0000016000007945 */ /* 0x000fe20003800200 */
[----:B------:R-:W-:-:S03]  /*3c90*/  IADD3 R6, P0, P1, R4, 0x10, R26 ;  /* 0x0000001004067810 */ /* 0x000fc6000791e01a */
[----:B------:R-:W-:Y:S01]  /*3ca0*/  IMAD.X R9, RZ, RZ, R25, P2 ;  /* 0x000000ffff097224 */ /* 0x000fe200010e0619 */
[----:B------:R-:W-:-:S09]  /*3cb0*/  IADD3.X R7, PT, PT, R5, RZ, R27, P0, P1 ;  /* 0x000000ff05077210 */ /* 0x000fd200007e241b */
.L_x_63:
[----:B0-----:R-:W-:Y:S01]  /*3cc0*/  R2UR UR4, R12 ;  /* 0x000000000c0472ca */ /* 0x001fe200000e0000 */
[----:B------:R-:W-:Y:S01]  /*3cd0*/  IMAD.WIDE R2, R15, 0x4, R6 ;  /* 0x000000040f027825 */ /* 0x000fe200078e0206 */
[----:B------:R-:W-:-:S13]  /*3ce0*/  R2UR UR5, R13 ;  /* 0x000000000d0572ca */ /* 0x000fda00000e0000 */
[----:B-1-3--:R-:W3:Y:S01]  /*3cf0*/  LDG.E R11, desc[UR4][R2.64+-0xc] ;  /* 0xfffff404020b7981 */ /* 0x00aee2000c1e1900 */
[----:B------:R-:W-:Y:S01]  /*3d00*/  R2UR UR6, R12 ;  /* 0x000000000c0672ca */ /* 0x000fe200000e0000 */
[----:B------:R-:W-:Y:S01]  /*3d10*/  IMAD.WIDE R4, R22, 0x4, R8 ;  /* 0x0000000416047825 */ /* 0x000fe200078e0208 */
[----:B------:R-:W-:-:S04]  /*3d20*/  R2UR UR7, R13 ;  /* 0x000000000d0772ca */ /* 0x000fc800000e0000 */
[----:B---3--:R3:W-:Y:S09]  /*3d30*/  STG.E desc[UR4][R4.64+-0x8], R11 ;  /* 0xfffff80b04007986 */ /* 0x0087f2000c101904 */
[----:B------:R-:W4:Y:S04]  /*3d40*/  LDG.E R17, desc[UR6][R2.64+-0x8] ;  /* 0xfffff80602117981 */ /* 0x000f28000c1e1900 */
[----:B----4-:R3:W-:Y:S04]  /*3d50*/  STG.E desc[UR4][R4.64+-0x4], R17 ;  /* 0xfffffc1104007986 */ /* 0x0107e8000c101904 */
[----:B------:R-:W4:Y:S01]  /*3d60*/  LDG.E R19, desc[UR6][R2.64+-0x4] ;  /* 0xfffffc0602137981 */ /* 0x000f22000c1e1900 */
[----:B------:R-:W-:-:S05]  /*3d70*/  VIADD R15, R15, 0x4 ;  /* 0x000000040f0f7836 */ /* 0x000fca0000000000 */
[----:B------:R-:W-:Y:S01]  /*3d80*/  ISETP.GE.AND P0, PT, R15, R0, PT ;  /* 0x000000000f00720c */ /* 0x000fe20003f06270 */
[----:B----4-:R3:W-:Y:S04]  /*3d90*/  STG.E desc[UR4][R4.64], R19 ;  /* 0x0000001304007986 */ /* 0x0107e8000c101904 */
[----:B------:R-:W4:Y:S01]  /*3da0*/  LDG.E R25, desc[UR6][R2.64] ;  /* 0x0000000602197981 */ /* 0x000f22000c1e1900 */
[----:B------:R-:W-:-:S03]  /*3db0*/  VIADD R22, R22, 0x4 ;  /* 0x0000000416167836 */ /* 0x000fc60000000000 */
[----:B----4-:R3:W-:Y:S04]  /*3dc0*/  STG.E desc[UR4][R4.64+0x4], R25 ;  /* 0x0000041904007986 */ /* 0x0107e8000c101904 */
[----:B------:R-:W-:Y:S05]  /*3dd0*/  @!P0 BRA `(.L_x_63) ;  /* 0xfffffffc00b88947 */ /* 0x000fea000383ffff */
[----:B------:R-:W-:Y:S05]  /*3de0*/  BSYNC.RECONVERGENT B0 ;  /* 0x0000000000007941 */ /* 0x000fea0003800200 */
.L_x_26:
[----:B------:R-:W-:Y:S05]  /*3df0*/  BSYNC.RECONVERGENT B6 ;  /* 0x0000000000067941 */ /* 0x000fea0003800200 */
.L_x_25:
[----:B------:R-:W0:Y:S01]  /*3e00*/  LDL R20, [R1+0x14] ;  /* 0x0000140001147983 */ /* 0x000e220000100800 */
[----:B------:R4:W-:Y:S05]  /*3e10*/  BMOV.32 B6, R23 ;  /* 0x0000001706007356 */ /* 0x0009ea0000000000 */
[----:B------:R-:W0:Y:S04]  /*3e20*/  LDL R21, [R1+0x18] ;  /* 0x0000180001157983 */ /* 0x000e280000100800 */
[----:B------:R-:W0:Y:S04]  /*3e30*/  LDL R2, [R1] ;  /* 0x0000000001027983 */ /* 0x000e280000100800 */
[----:B------:R-:W0:Y:S04]  /*3e40*/  LDL R16, [R1+0x4] ;  /* 0x0000040001107983 */ /* 0x000e280000100800 */
[----:B-1-3--:R-:W0:Y:S04]  /*3e50*/  LDL R17, [R1+0x8] ;  /* 0x0000080001117983 */ /* 0x00ae280000100800 */
[----:B------:R-:W0:Y:S04]  /*3e60*/  LDL R18, [R1+0xc] ;  /* 0x00000c0001127983 */ /* 0x000e280000100800 */
[----:B------:R-:W0:Y:S04]  /*3e70*/  LDL R19, [R1+0x10] ;  /* 0x0000100001137983 */ /* 0x000e280000100800 */
[----:B------:R-:W0:Y:S04]  /*3e80*/  LDL R22, [R1+0x1c] ;  /* 0x00001c0001167983 */ /* 0x000e280000100800 */
[----:B----4-:R-:W0:Y:S04]  /*3e90*/  LDL R23, [R1+0x20] ;  /* 0x0000200001177983 */ /* 0x010e280000100800 */
[----:B------:R-:W0:Y:S04]  /*3ea0*/  LDL R24, [R1+0x24] ;  /* 0x0000240001187983 */ /* 0x000e280000100800 */
[----:B------:R-:W0:Y:S04]  /*3eb0*/  LDL R25, [R1+0x28] ;  /* 0x0000280001197983 */ /* 0x000e280000100800 */
[----:B------:R-:W0:Y:S04]  /*3ec0*/  LDL R26, [R1+0x2c] ;  /* 0x00002c00011a7983 */ /* 0x000e280000100800 */
[----:B------:R-:W0:Y:S04]  /*3ed0*/  LDL R27, [R1+0x30] ;  /* 0x00003000011b7983 */ /* 0x000e280000100800 */
[----:B--2---:R-:W0:Y:S04]  /*3ee0*/  LDL R28, [R1+0x34] ;  /* 0x00003400011c7983 */ /* 0x004e280000100800 */
[----:B------:R-:W0:Y:S04]  /*3ef0*/  LDL R29, [R1+0x38] ;  /* 0x00003800011d7983 */ /* 0x000e280000100800 */
[----:B------:R-:W0:Y:S04]  /*3f00*/  LDL R30, [R1+0x3c] ;  /* 0x00003c00011e7983 */ /* 0x000e280000100800 */
[----:B------:R-:W0:Y:S04]  /*3f10*/  LDL R31, [R1+0x40] ;  /* 0x00004000011f7983 */ /* 0x000e280000100800 */
[----:B------:R-:W0:Y:S04]  /*3f20*/  LDL R37, [R1+0x44] ;  /* 0x0000440001257983 */ /* 0x000e280000100800 */
[----:B------:R1:W0:Y:S02]  /*3f30*/  LDL R39, [R1+0x48] ;  /* 0x0000480001277983 */ /* 0x0002240000100800 */
[----:B-1----:R-:W-:Y:S01]  /*3f40*/  VIADD R1, R1, 0x50 ;  /* 0x0000005001017836 */ /* 0x002fe20000000000 */
[----:B0-----:R-:W-:Y:S06]  /*3f50*/  RET.REL.NODEC R20 `(_Z15mergeSortGlobalPiS_i) ;  /* 0xffffffc014287950 */ /* 0x001fec0003c3ffff */
.L_x_64:
[----:B------:R-:W-:-:S00]  /*3f60*/  BRA `(.L_x_64) ;  /* 0xfffffffc00fc7947 */ /* 0x000fc0000383ffff */
[----:B------:R-:W-:-:S00]  /*3f70*/  NOP ;  /* 0x0000000000007918 */ /* 0x000fc00000000000 */
        /* <DEDUP_REMOVED lines=8> */
.L_x_65:


//--------------------- .nv.shared.reserved.0     --------------------------
	.section	.nv.shared.reserved.0,"aw",@nobits
	.weak		__nv_reservedSMEM_offset_0_alias
	.size		__nv_reservedSMEM_offset_0_alias, 0, 64
	.other		__nv_reservedSMEM_offset_0_alias,@"STO_CUDA_RESERVED_SHARED STV_DEFAULT"
__nv_reservedSMEM_offset_0_alias:
	.zero		0
	.zero		64


//--------------------- .nv.constant0._Z15mergeSortGlobalPiS_i --------------------------
	.section	.nv.constant0._Z15mergeSortGlobalPiS_i,"a",@progbits
	.sectionflags	@""
	.align	4
.nv.constant0._Z15mergeSortGlobalPiS_i:
	.zero		916


//--------------------- SYMBOLS --------------------------

	.type		.nv.reservedSmem.offset0,@object
	.size		.nv.reservedSmem.offset0,0x4
